// auto-generated by cutlass_sweep.gemm — config: {"arch": "sm_100", "cluster_m": 1, "cluster_n": 1, "dtype": "e4m3", "dtype_b": "e5m2", "layout": "nn", "stages": 0, "tile_k": 128, "tile_m": 128, "tile_n": 128}
#include "cutlass/cutlass.h"
#include "cutlass/gemm/collective/collective_builder.hpp"
#include "cutlass/gemm/device/gemm_universal_adapter.h"
#include "cutlass/gemm/kernel/gemm_universal.hpp"
#include "cutlass/epilogue/collective/collective_builder.hpp"

using ElemA = cutlass::float_e4m3_t;
using ElemB = cutlass::float_e5m2_t;
using ElemCD = cutlass::float_e4m3_t;
using Acc  = float;
using TileShape    = cute::Shape<cute::_128, cute::_128, cute::_128>;
using ClusterShape = cute::Shape<cute::_1, cute::_1, cute::_1>;

using CollectiveEpilogue = typename cutlass::epilogue::collective::CollectiveBuilder<
    cutlass::arch::Sm100, cutlass::arch::OpClassTensorOp,
    TileShape, ClusterShape,
    cutlass::epilogue::collective::EpilogueTileAuto,
    Acc, Acc,
    ElemCD, cutlass::layout::RowMajor, 128 / cutlass::sizeof_bits<ElemCD>::value,
    ElemCD, cutlass::layout::RowMajor, 128 / cutlass::sizeof_bits<ElemCD>::value,
    cutlass::epilogue::collective::EpilogueScheduleAuto
  >::CollectiveOp;

using CollectiveMainloop = typename cutlass::gemm::collective::CollectiveBuilder<
    cutlass::arch::Sm100, cutlass::arch::OpClassTensorOp,
    ElemA, cutlass::layout::RowMajor, 128 / cutlass::sizeof_bits<ElemA>::value,
    ElemB, cutlass::layout::RowMajor, 128 / cutlass::sizeof_bits<ElemB>::value,
    Acc,
    TileShape, ClusterShape,
    cutlass::gemm::collective::StageCountAutoCarveout<static_cast<int>(sizeof(typename CollectiveEpilogue::SharedStorage))>,
    cutlass::gemm::collective::KernelScheduleAuto
  >::CollectiveOp;

using GemmKernel = cutlass::gemm::kernel::GemmUniversal<
    cute::Shape<int,int,int,int>,
    CollectiveMainloop,
    CollectiveEpilogue
>;
using Gemm = cutlass::gemm::device::GemmUniversalAdapter<GemmKernel>;

// Force the device kernel symbol into the cubin without needing a host main.
auto* _anchor = &cutlass::device_kernel<GemmKernel>;


// ===== COMPILED SASS (sm_100a) =====

	.target	sm_100a

	.elftype	@"ET_EXEC"


//--------------------- .note.nv.tkinfo           --------------------------
	.section	.note.nv.tkinfo,"",@"SHT_NOTE"
	.sectionflags	@"SHF_NOTE_NV_TKINFO"
	.tkinfo
        /*0018*/ 	.word	0x00000002
        /*0030*/ 	.string	""
        /*0030*/ 	.string	"ptxas"
        /*0030*/ 	.string	"Cuda compilation tools, release 13.0, V13.0.88"
        /*0030*/ 	.string	"Build cuda_13.0.r13.0/compiler.36424714_0"
        /*0030*/ 	.string	"-arch sm_100a -m 64 "



//--------------------- .note.nv.cuinfo           --------------------------
	.section	.note.nv.cuinfo,"",@"SHT_NOTE"
	.sectionflags	@"SHF_NOTE_NV_CUINFO"
        /*0018*/ 	.short	0x0002
        /*001a*/ 	.short	0x0064
        /*001c*/ 	.short	0x0082
	.zero		2


//--------------------- .nv.info                  --------------------------
	.section	.nv.info,"",@"SHT_CUDA_INFO"
	.align	4


	//----- nvinfo : EIATTR_REGCOUNT
	.align		4
        /*0000*/ 	.byte	0x04, 0x2f
        /*0002*/ 	.short	(.L_19 - .L_18)
	.align		4
.L_18:
        /*0004*/ 	.word	index@(_ZN7cutlass13device_kernelINS_4gemm6kernel13GemmUniversalIN4cute5tupleIJiiiiEEENS1_10collective13CollectiveMmaINS1_35MainloopSm100TmaUmmaWarpSpecializedILi6ELi2ELi4ENS5_IJNS4_1CILi1EEESB_SB_EEEEENS5_IJNSA_ILi128EEESE_SE_EEENS_12float_e4m3_tENS5_IJlSB_lEEENS_12float_e5m2_tENS5_IJSB_llEEENS4_8TiledMMAINS4_8MMA_AtomIJNS4_10MMA_TraitsINS4_19SM100_MMA_F8F6F4_SSEJSG_SI_fSE_SE_NS4_17integral_constantINS4_4UMMA5MajorELSQ_0EEENSO_ISQ_LSQ_1EEENSO_INSP_7ScaleInELST_0EEESU_EEEEEENS4_6LayoutISC_NS5_IJNSA_ILi0EEESY_SY_EEEEENS5_IJNS4_10UnderscoreES11_S11_EEEEENS4_13SM90_TMA_LOADENS4_14ComposedLayoutINS4_7SwizzleILi3ELi4ELi3EEENS4_18smem_ptr_flag_bitsILi8EEENSX_INS5_IJNSA_ILi8EEESE_EEENS5_IJSE_SB_EEEEEEEvNS4_8identityES14_NS15_IS17_S19_NSX_INS5_IJSE_S1A_EEENS5_IJSB_SE_EEEEEEEvS1F_EENS_8epilogue10collective18CollectiveEpilogueINS1L_23Sm100TmaWarpSpecializedILi2ELi2ELi64ELb0ELb0EEEJSF_NS5_IJNSX_ISE_SB_EENSX_INSA_ILi64EEESB_EEEEESG_SH_SG_SH_NS1L_6fusion15FusionCallbacksIS1P_NS1U_17LinearCombinationISG_fSG_fLNS_15FloatRoundStyleE2EEESF_S1T_JEEENS4_5SM1004TMEM4LOAD26SM100_TMEM_LOAD_32dp32b64xES14_NS15_INS16_ILi2ELi4ELi3EEES19_NSX_INS5_IJS1A_S1R_EEENS5_IJS1R_SB_EEEEEEENS4_39AutoVectorizingCopyWithAssumedAlignmentILi128EEENS4_14SM90_TMA_STOREES28_S2A_S2A_EEEvvEEEEvNT_6ParamsE)
        /*0008*/ 	.word	0x000000e0


	//----- nvinfo : EIATTR_FRAME_SIZE
	.align		4
.L_19:
        /*000c*/ 	.byte	0x04, 0x11
        /*000e*/ 	.short	(.L_21 - .L_20)
	.align		4
.L_20:
        /*0010*/ 	.word	index@($__internal_2_$__cuda_sm10x_tcgen05_guardrail_trap_unallocated_columns_being_dealloced)
        /*0014*/ 	.word	0x00000000


	//----- nvinfo : EIATTR_FRAME_SIZE
	.align		4
.L_21:
        /*0018*/ 	.byte	0x04, 0x11
        /*001a*/ 	.short	(.L_23 - .L_22)
	.align		4
.L_22:
        /*001c*/ 	.word	index@($__internal_1_$__cuda_sm10x_tcgen05_guardrail_trap_phase_invalid_during_alloc)
        /*0020*/ 	.word	0x00000000


	//----- nvinfo : EIATTR_FRAME_SIZE
	.align		4
.L_23:
        /*0024*/ 	.byte	0x04, 0x11
        /*0026*/ 	.short	(.L_25 - .L_24)
	.align		4
.L_24:
        /*0028*/ 	.word	index@($__internal_0_$__cuda_sm10x_tcgen05_guardrail_trap_col_being_dealloced_not_returned_by_alloc)
        /*002c*/ 	.word	0x00000000


	//----- nvinfo : EIATTR_FRAME_SIZE
	.align		4
.L_25:
        /*0030*/ 	.byte	0x04, 0x11
        /*0032*/ 	.short	(.L_27 - .L_26)
	.align		4
.L_26:
        /*0034*/ 	.word	index@(_ZN7cutlass13device_kernelINS_4gemm6kernel13GemmUniversalIN4cute5tupleIJiiiiEEENS1_10collective13CollectiveMmaINS1_35MainloopSm100TmaUmmaWarpSpecializedILi6ELi2ELi4ENS5_IJNS4_1CILi1EEESB_SB_EEEEENS5_IJNSA_ILi128EEESE_SE_EEENS_12float_e4m3_tENS5_IJlSB_lEEENS_12float_e5m2_tENS5_IJSB_llEEENS4_8TiledMMAINS4_8MMA_AtomIJNS4_10MMA_TraitsINS4_19SM100_MMA_F8F6F4_SSEJSG_SI_fSE_SE_NS4_17integral_constantINS4_4UMMA5MajorELSQ_0EEENSO_ISQ_LSQ_1EEENSO_INSP_7ScaleInELST_0EEESU_EEEEEENS4_6LayoutISC_NS5_IJNSA_ILi0EEESY_SY_EEEEENS5_IJNS4_10UnderscoreES11_S11_EEEEENS4_13SM90_TMA_LOADENS4_14ComposedLayoutINS4_7SwizzleILi3ELi4ELi3EEENS4_18smem_ptr_flag_bitsILi8EEENSX_INS5_IJNSA_ILi8EEESE_EEENS5_IJSE_SB_EEEEEEEvNS4_8identityES14_NS15_IS17_S19_NSX_INS5_IJSE_S1A_EEENS5_IJSB_SE_EEEEEEEvS1F_EENS_8epilogue10collective18CollectiveEpilogueINS1L_23Sm100TmaWarpSpecializedILi2ELi2ELi64ELb0ELb0EEEJSF_NS5_IJNSX_ISE_SB_EENSX_INSA_ILi64EEESB_EEEEESG_SH_SG_SH_NS1L_6fusion15FusionCallbacksIS1P_NS1U_17LinearCombinationISG_fSG_fLNS_15FloatRoundStyleE2EEESF_S1T_JEEENS4_5SM1004TMEM4LOAD26SM100_TMEM_LOAD_32dp32b64xES14_NS15_INS16_ILi2ELi4ELi3EEES19_NSX_INS5_IJS1A_S1R_EEENS5_IJS1R_SB_EEEEEEENS4_39AutoVectorizingCopyWithAssumedAlignmentILi128EEENS4_14SM90_TMA_STOREES28_S2A_S2A_EEEvvEEEEvNT_6ParamsE)
        /*0038*/ 	.word	0x00000000


	//----- nvinfo : EIATTR_MIN_STACK_SIZE
	.align		4
.L_27:
        /*003c*/ 	.byte	0x04, 0x12
        /*003e*/ 	.short	(.L_29 - .L_28)
	.align		4
.L_28:
        /*0040*/ 	.word	index@(_ZN7cutlass13device_kernelINS_4gemm6kernel13GemmUniversalIN4cute5tupleIJiiiiEEENS1_10collective13CollectiveMmaINS1_35MainloopSm100TmaUmmaWarpSpecializedILi6ELi2ELi4ENS5_IJNS4_1CILi1EEESB_SB_EEEEENS5_IJNSA_ILi128EEESE_SE_EEENS_12float_e4m3_tENS5_IJlSB_lEEENS_12float_e5m2_tENS5_IJSB_llEEENS4_8TiledMMAINS4_8MMA_AtomIJNS4_10MMA_TraitsINS4_19SM100_MMA_F8F6F4_SSEJSG_SI_fSE_SE_NS4_17integral_constantINS4_4UMMA5MajorELSQ_0EEENSO_ISQ_LSQ_1EEENSO_INSP_7ScaleInELST_0EEESU_EEEEEENS4_6LayoutISC_NS5_IJNSA_ILi0EEESY_SY_EEEEENS5_IJNS4_10UnderscoreES11_S11_EEEEENS4_13SM90_TMA_LOADENS4_14ComposedLayoutINS4_7SwizzleILi3ELi4ELi3EEENS4_18smem_ptr_flag_bitsILi8EEENSX_INS5_IJNSA_ILi8EEESE_EEENS5_IJSE_SB_EEEEEEEvNS4_8identityES14_NS15_IS17_S19_NSX_INS5_IJSE_S1A_EEENS5_IJSB_SE_EEEEEEEvS1F_EENS_8epilogue10collective18CollectiveEpilogueINS1L_23Sm100TmaWarpSpecializedILi2ELi2ELi64ELb0ELb0EEEJSF_NS5_IJNSX_ISE_SB_EENSX_INSA_ILi64EEESB_EEEEESG_SH_SG_SH_NS1L_6fusion15FusionCallbacksIS1P_NS1U_17LinearCombinationISG_fSG_fLNS_15FloatRoundStyleE2EEESF_S1T_JEEENS4_5SM1004TMEM4LOAD26SM100_TMEM_LOAD_32dp32b64xES14_NS15_INS16_ILi2ELi4ELi3EEES19_NSX_INS5_IJS1A_S1R_EEENS5_IJS1R_SB_EEEEEEENS4_39AutoVectorizingCopyWithAssumedAlignmentILi128EEENS4_14SM90_TMA_STOREES28_S2A_S2A_EEEvvEEEEvNT_6ParamsE)
        /*0044*/ 	.word	0x00000000
.L_29:


//--------------------- .nv.compat                --------------------------
	.section	.nv.compat,"",@"SHT_CUDA_COMPAT_INFO"
	.align	4
        /*0000*/ 	.byte	0x02, 0x09, 0x01, 0x00, 0x02, 0x02, 0x02, 0x00, 0x02, 0x05, 0x05, 0x00, 0x03, 0x07, 0x01, 0x01
        /*0010*/ 	.byte	0x02, 0x03, 0x01, 0x00, 0x02, 0x06, 0x01, 0x00, 0x04, 0x0b, 0x08, 0x00, 0x09, 0x00, 0x00, 0x00
        /*0020*/ 	.byte	0x00, 0x00, 0x00, 0x00


//--------------------- .nv.info._ZN7cutlass13device_kernelINS_4gemm6kernel13GemmUniversalIN4cute5tupleIJiiiiEEENS1_10collective13CollectiveMmaINS1_35MainloopSm100TmaUmmaWarpSpecializedILi6ELi2ELi4ENS5_IJNS4_1CILi1EEESB_SB_EEEEENS5_IJNSA_ILi128EEESE_SE_EEENS_12float_e4m3_tENS5_IJlSB_lEEENS_12float_e5m2_tENS5_IJSB_llEEENS4_8TiledMMAINS4_8MMA_AtomIJNS4_10MMA_TraitsINS4_19SM100_MMA_F8F6F4_SSEJSG_SI_fSE_SE_NS4_17integral_constantINS4_4UMMA5MajorELSQ_0EEENSO_ISQ_LSQ_1EEENSO_INSP_7ScaleInELST_0EEESU_EEEEEENS4_6LayoutISC_NS5_IJNSA_ILi0EEESY_SY_EEEEENS5_IJNS4_10UnderscoreES11_S11_EEEEENS4_13SM90_TMA_LOADENS4_14ComposedLayoutINS4_7SwizzleILi3ELi4ELi3EEENS4_18smem_ptr_flag_bitsILi8EEENSX_INS5_IJNSA_ILi8EEESE_EEENS5_IJSE_SB_EEEEEEEvNS4_8identityES14_NS15_IS17_S19_NSX_INS5_IJSE_S1A_EEENS5_IJSB_SE_EEEEEEEvS1F_EENS_8epilogue10collective18CollectiveEpilogueINS1L_23Sm100TmaWarpSpecializedILi2ELi2ELi64ELb0ELb0EEEJSF_NS5_IJNSX_ISE_SB_EENSX_INSA_ILi64EEESB_EEEEESG_SH_SG_SH_NS1L_6fusion15FusionCallbacksIS1P_NS1U_17LinearCombinationISG_fSG_fLNS_15FloatRoundStyleE2EEESF_S1T_JEEENS4_5SM1004TMEM4LOAD26SM100_TMEM_LOAD_32dp32b64xES14_NS15_INS16_ILi2ELi4ELi3EEES19_NSX_INS5_IJS1A_S1R_EEENS5_IJS1R_SB_EEEEEEENS4_39AutoVectorizingCopyWithAssumedAlignmentILi128EEENS4_14SM90_TMA_STOREES28_S2A_S2A_EEEvvEEEEvNT_6ParamsE --------------------------
	.section	.nv.info._ZN7cutlass13device_kernelINS_4gemm6kernel13GemmUniversalIN4cute5tupleIJiiiiEEENS1_10collective13CollectiveMmaINS1_35MainloopSm100TmaUmmaWarpSpecializedILi6ELi2ELi4ENS5_IJNS4_1CILi1EEESB_SB_EEEEENS5_IJNSA_ILi128EEESE_SE_EEENS_12float_e4m3_tENS5_IJlSB_lEEENS_12float_e5m2_tENS5_IJSB_llEEENS4_8TiledMMAINS4_8MMA_AtomIJNS4_10MMA_TraitsINS4_19SM100_MMA_F8F6F4_SSEJSG_SI_fSE_SE_NS4_17integral_constantINS4_4UMMA5MajorELSQ_0EEENSO_ISQ_LSQ_1EEENSO_INSP_7ScaleInELST_0EEESU_EEEEEENS4_6LayoutISC_NS5_IJNSA_ILi0EEESY_SY_EEEEENS5_IJNS4_10UnderscoreES11_S11_EEEEENS4_13SM90_TMA_LOADENS4_14ComposedLayoutINS4_7SwizzleILi3ELi4ELi3EEENS4_18smem_ptr_flag_bitsILi8EEENSX_INS5_IJNSA_ILi8EEESE_EEENS5_IJSE_SB_EEEEEEEvNS4_8identityES14_NS15_IS17_S19_NSX_INS5_IJSE_S1A_EEENS5_IJSB_SE_EEEEEEEvS1F_EENS_8epilogue10collective18CollectiveEpilogueINS1L_23Sm100TmaWarpSpecializedILi2ELi2ELi64ELb0ELb0EEEJSF_NS5_IJNSX_ISE_SB_EENSX_INSA_ILi64EEESB_EEEEESG_SH_SG_SH_NS1L_6fusion15FusionCallbacksIS1P_NS1U_17LinearCombinationISG_fSG_fLNS_15FloatRoundStyleE2EEESF_S1T_JEEENS4_5SM1004TMEM4LOAD26SM100_TMEM_LOAD_32dp32b64xES14_NS15_INS16_ILi2ELi4ELi3EEES19_NSX_INS5_IJS1A_S1R_EEENS5_IJS1R_SB_EEEEEEENS4_39AutoVectorizingCopyWithAssumedAlignmentILi128EEENS4_14SM90_TMA_STOREES28_S2A_S2A_EEEvvEEEEvNT_6ParamsE,"",@"SHT_CUDA_INFO"
	.sectionflags	@""
	.align	4


	//----- nvinfo : EIATTR_CUDA_API_VERSION
	.align		4
        /*0000*/ 	.byte	0x04, 0x37
        /*0002*/ 	.short	(.L_31 - .L_30)
.L_30:
        /*0004*/ 	.word	0x00000082


	//----- nvinfo : EIATTR_KPARAM_INFO
	.align		4
.L_31:
        /*0008*/ 	.byte	0x04, 0x17
        /*000a*/ 	.short	(.L_33 - .L_32)
.L_32:
        /*000c*/ 	.word	0x00000000
        /*0010*/ 	.short	0x0000
        /*0012*/ 	.short	0x0000
        /*0014*/ 	.byte	0x00, 0xf0, 0x01, 0x20


	//----- nvinfo : EIATTR_AT_ENTRY_FRAGMENTS
	.align		4
.L_33:
        /*0018*/ 	.byte	0x04, 0x4f
        /*001a*/ 	.short	(.L_35 - .L_34)


	//   ....[0]....
.L_34:
        /*001c*/ 	.word	0x00000006


	//----- nvinfo : EIATTR_RESERVED_SMEM_USED
	.align		4
.L_35:
        /*0020*/ 	.byte	0x01, 0x41
	.zero		2


	//----- nvinfo : EIATTR_SPARSE_MMA_MASK
	.align		4
        /*0024*/ 	.byte	0x03, 0x50
        /*0026*/ 	.short	0x0000


	//----- nvinfo : EIATTR_TCGEN05_1CTA_USED
	.align		4
        /*0028*/ 	.byte	0x01, 0x51
	.zero		2


	//----- nvinfo : EIATTR_MAXREG_COUNT
	.align		4
        /*002c*/ 	.byte	0x03, 0x1b
        /*002e*/ 	.short	0x00ff


	//----- nvinfo : EIATTR_NUM_BARRIERS
	.align		4
        /*0030*/ 	.byte	0x02, 0x4c
        /*0032*/ 	.byte	0x07
	.zero		1


	//----- nvinfo : EIATTR_EXTERNS
	.align		4
        /*0034*/ 	.byte	0x04, 0x0f
        /*0036*/ 	.short	(.L_37 - .L_36)


	//   ....[0]....
	.align		4
.L_36:
        /*0038*/ 	.word	index@(__assertfail)


	//----- nvinfo : EIATTR_MERCURY_ISA_VERSION
	.align		4
.L_37:
        /*003c*/ 	.byte	0x03, 0x5f
        /*003e*/ 	.short	0x0101


	//----- nvinfo : EIATTR_INT_WARP_WIDE_INSTR_OFFSETS
	.align		4
        /*0040*/ 	.byte	0x04, 0x31
        /*0042*/ 	.short	(.L_39 - .L_38)


	//   ....[0]....
.L_38:
        /*0044*/ 	.word	0x00001dc0


	//   ....[1]....
        /*0048*/ 	.word	0x00003920


	//   ....[2]....
        /*004c*/ 	.word	0x00003940


	//   ....[3]....
        /*0050*/ 	.word	0x00003970


	//   ....[4]....
        /*0054*/ 	.word	0x000042a0


	//   ....[5]....
        /*0058*/ 	.word	0x00004310


	//   ....[6]....
        /*005c*/ 	.word	0x000044f0


	//   ....[7]....
        /*0060*/ 	.word	0x00004650


	//----- nvinfo : EIATTR_COOP_GROUP_MASK_REGIDS
	.align		4
.L_39:
        /*0064*/ 	.byte	0x04, 0x29
        /*0066*/ 	.short	(.L_41 - .L_40)


	//   ....[0]....
.L_40:
        /*0068*/ 	.word	0xffffffff


	//   ....[1]....
        /*006c*/ 	.word	0xffffffff


	//   ....[2]....
        /*0070*/ 	.word	0xffffffff


	//   ....[3]....
        /*0074*/ 	.word	0xffffffff


	//   ....[4]....
        /*0078*/ 	.word	0xffffffff


	//   ....[5]....
        /*007c*/ 	.word	0xffffffff


	//   ....[6]....
        /*0080*/ 	.word	0xffffffff


	//   ....[7]....
        /*0084*/ 	.word	0xffffffff


	//   ....[8]....
        /*0088*/ 	.word	0xffffffff


	//   ....[9]....
        /*008c*/ 	.word	0xffffffff


	//   ....[10]....
        /*0090*/ 	.word	0xffffffff


	//   ....[11]....
        /*0094*/ 	.word	0xffffffff


	//   ....[12]....
        /*0098*/ 	.word	0xffffffff


	//----- nvinfo : EIATTR_COOP_GROUP_INSTR_OFFSETS
	.align		4
.L_41:
        /*009c*/ 	.byte	0x04, 0x28
        /*009e*/ 	.short	(.L_43 - .L_42)


	//   ....[0]....
.L_42:
        /*00a0*/ 	.word	0x00000090


	//   ....[1]....
        /*00a4*/ 	.word	0x000004d0


	//   ....[2]....
        /*00a8*/ 	.word	0x00000680


	//   ....[3]....
        /*00ac*/ 	.word	0x000007e0


	//   ....[4]....
        /*00b0*/ 	.word	0x000008e0


	//   ....[5]....
        /*00b4*/ 	.word	0x00000a50


	//   ....[6]....
        /*00b8*/ 	.word	0x00000bf0


	//   ....[7]....
        /*00bc*/ 	.word	0x00001ca0


	//   ....[8]....
        /*00c0*/ 	.word	0x00002ba0


	//   ....[9]....
        /*00c4*/ 	.word	0x00002db0


	//   ....[10]....
        /*00c8*/ 	.word	0x00002de0


	//   ....[11]....
        /*00cc*/ 	.word	0x00003800


	//   ....[12]....
        /*00d0*/ 	.word	0x00003a30


	//----- nvinfo : EIATTR_VRC_CTA_INIT_COUNT
	.align		4
.L_43:
        /*00d4*/ 	.byte	0x02, 0x4a
        /*00d6*/ 	.byte	0x80
	.zero		1


	//----- nvinfo : EIATTR_SYSCALL_OFFSETS
	.align		4
        /*00d8*/ 	.byte	0x04, 0x46
        /*00da*/ 	.short	(.L_45 - .L_44)


	//   ....[0]....
.L_44:
        /*00dc*/ 	.word	0x00005080


	//   ....[1]....
        /*00e0*/ 	.word	0x000051c0


	//   ....[2]....
        /*00e4*/ 	.word	0x00005a20


	//   ....[3]....
        /*00e8*/ 	.word	0x00007030


	//----- nvinfo : EIATTR_MBARRIER_INSTR_OFFSETS
	.align		4
.L_45:
        /*00ec*/ 	.byte	0x04, 0x39
        /*00ee*/ 	.short	(.L_47 - .L_46)


	//   ....[0]....
.L_46:
        /*00f0*/ 	.word	0x000005b0
        /*00f4*/ 	.word	0x000000ff
        /*00f8*/ 	.word	0x00000000
        /*00fc*/ 	.short	0x0100
        /*00fe*/ 	.byte	0x05
	.zero		1


	//   ....[1]....
        /*0100*/ 	.word	0x000005c0
        /*0104*/ 	.word	0x000000ff
        /*0108*/ 	.word	0x00000030
        /*010c*/ 	.short	0x0100
        /*010e*/ 	.byte	0x05
	.zero		1


	//   ....[2]....
        /*0110*/ 	.word	0x000005d0
        /*0114*/ 	.word	0x000000ff
        /*0118*/ 	.word	0x00000008
        /*011c*/ 	.short	0x0100
        /*011e*/ 	.byte	0x05
	.zero		1


	//   ....[3]....
        /*0120*/ 	.word	0x000005e0
        /*0124*/ 	.word	0x000000ff
        /*0128*/ 	.word	0x00000038
        /*012c*/ 	.short	0x0100
        /*012e*/ 	.byte	0x05
	.zero		1


	//   ....[4]....
        /*0130*/ 	.word	0x000005f0
        /*0134*/ 	.word	0x000000ff
        /*0138*/ 	.word	0x00000010
        /*013c*/ 	.short	0x0100
        /*013e*/ 	.byte	0x05
	.zero		1


	//   ....[5]....
        /*0140*/ 	.word	0x00000600
        /*0144*/ 	.word	0x000000ff
        /*0148*/ 	.word	0x00000040
        /*014c*/ 	.short	0x0100
        /*014e*/ 	.byte	0x05
	.zero		1


	//   ....[6]....
        /*0150*/ 	.word	0x00000610
        /*0154*/ 	.word	0x000000ff
        /*0158*/ 	.word	0x00000018
        /*015c*/ 	.short	0x0100
        /*015e*/ 	.byte	0x05
	.zero		1


	//   ....[7]....
        /*0160*/ 	.word	0x00000620
        /*0164*/ 	.word	0x000000ff
        /*0168*/ 	.word	0x00000048
        /*016c*/ 	.short	0x0100
        /*016e*/ 	.byte	0x05
	.zero		1


	//   ....[8]....
        /*0170*/ 	.word	0x00000630
        /*0174*/ 	.word	0x000000ff
        /*0178*/ 	.word	0x00000020
        /*017c*/ 	.short	0x0100
        /*017e*/ 	.byte	0x05
	.zero		1


	//   ....[9]....
        /*0180*/ 	.word	0x00000640
        /*0184*/ 	.word	0x000000ff
        /*0188*/ 	.word	0x00000050
        /*018c*/ 	.short	0x0100
        /*018e*/ 	.byte	0x05
	.zero		1


	//   ....[10]....
        /*0190*/ 	.word	0x00000650
        /*0194*/ 	.word	0x000000ff
        /*0198*/ 	.word	0x00000028
        /*019c*/ 	.short	0x0100
        /*019e*/ 	.byte	0x05
	.zero		1


	//   ....[11]....
        /*01a0*/ 	.word	0x00000660
        /*01a4*/ 	.word	0x000000ff
        /*01a8*/ 	.word	0x00000058
        /*01ac*/ 	.short	0x0100
        /*01ae*/ 	.byte	0x05
	.zero		1


	//   ....[12]....
        /*01b0*/ 	.word	0x00000790
        /*01b4*/ 	.word	0x000000ff
        /*01b8*/ 	.word	0x00000060
        /*01bc*/ 	.short	0x0100
        /*01be*/ 	.byte	0x07
	.zero		1


	//   ....[13]....
        /*01c0*/ 	.word	0x000007a0
        /*01c4*/ 	.word	0x000000ff
        /*01c8*/ 	.word	0x00000070
        /*01cc*/ 	.short	0x0100
        /*01ce*/ 	.byte	0x07
	.zero		1


	//   ....[14]....
        /*01d0*/ 	.word	0x000007b0
        /*01d4*/ 	.word	0x000000ff
        /*01d8*/ 	.word	0x00000068
        /*01dc*/ 	.short	0x0100
        /*01de*/ 	.byte	0x07
	.zero		1


	//   ....[15]....
        /*01e0*/ 	.word	0x000007c0
        /*01e4*/ 	.word	0x000000ff
        /*01e8*/ 	.word	0x00000078
        /*01ec*/ 	.short	0x0100
        /*01ee*/ 	.byte	0x07
	.zero		1


	//   ....[16]....
        /*01f0*/ 	.word	0x000008b0
        /*01f4*/ 	.word	0x000000ff
        /*01f8*/ 	.word	0x00000080
        /*01fc*/ 	.short	0x0100
        /*01fe*/ 	.byte	0x05
	.zero		1


	//   ....[17]....
        /*0200*/ 	.word	0x000008c0
        /*0204*/ 	.word	0x000000ff
        /*0208*/ 	.word	0x00000088
        /*020c*/ 	.short	0x0100
        /*020e*/ 	.byte	0x05
	.zero		1


	//   ....[18]....
        /*0210*/ 	.word	0x00000a00
        /*0214*/ 	.word	0x000000ff
        /*0218*/ 	.word	0x00000090
        /*021c*/ 	.short	0x0100
        /*021e*/ 	.byte	0x05
	.zero		1


	//   ....[19]....
        /*0220*/ 	.word	0x00000a10
        /*0224*/ 	.word	0x000000ff
        /*0228*/ 	.word	0x000000a0
        /*022c*/ 	.short	0x0100
        /*022e*/ 	.byte	0x05
	.zero		1


	//   ....[20]....
        /*0230*/ 	.word	0x00000a20
        /*0234*/ 	.word	0x000000ff
        /*0238*/ 	.word	0x00000098
        /*023c*/ 	.short	0x0100
        /*023e*/ 	.byte	0x05
	.zero		1


	//   ....[21]....
        /*0240*/ 	.word	0x00000a30
        /*0244*/ 	.word	0x000000ff
        /*0248*/ 	.word	0x000000a8
        /*024c*/ 	.short	0x0100
        /*024e*/ 	.byte	0x05
	.zero		1


	//   ....[22]....
        /*0250*/ 	.word	0x00000b60
        /*0254*/ 	.word	0x000000ff
        /*0258*/ 	.word	0x000000b0
        /*025c*/ 	.short	0x0100
        /*025e*/ 	.byte	0x07
	.zero		1


	//   ....[23]....
        /*0260*/ 	.word	0x00000b70
        /*0264*/ 	.word	0x000000ff
        /*0268*/ 	.word	0x000000d0
        /*026c*/ 	.short	0x0100
        /*026e*/ 	.byte	0x07
	.zero		1


	//   ....[24]....
        /*0270*/ 	.word	0x00000b80
        /*0274*/ 	.word	0x000000ff
        /*0278*/ 	.word	0x000000b8
        /*027c*/ 	.short	0x0100
        /*027e*/ 	.byte	0x07
	.zero		1


	//   ....[25]....
        /*0280*/ 	.word	0x00000b90
        /*0284*/ 	.word	0x000000ff
        /*0288*/ 	.word	0x000000d8
        /*028c*/ 	.short	0x0100
        /*028e*/ 	.byte	0x07
	.zero		1


	//   ....[26]....
        /*0290*/ 	.word	0x00000ba0
        /*0294*/ 	.word	0x000000ff
        /*0298*/ 	.word	0x000000c0
        /*029c*/ 	.short	0x0100
        /*029e*/ 	.byte	0x07
	.zero		1


	//   ....[27]....
        /*02a0*/ 	.word	0x00000bb0
        /*02a4*/ 	.word	0x000000ff
        /*02a8*/ 	.word	0x000000e0
        /*02ac*/ 	.short	0x0100
        /*02ae*/ 	.byte	0x07
	.zero		1


	//   ....[28]....
        /*02b0*/ 	.word	0x00000bc0
        /*02b4*/ 	.word	0x000000ff
        /*02b8*/ 	.word	0x000000c8
        /*02bc*/ 	.short	0x0100
        /*02be*/ 	.byte	0x07
	.zero		1


	//   ....[29]....
        /*02c0*/ 	.word	0x00000bd0
        /*02c4*/ 	.word	0x000000ff
        /*02c8*/ 	.word	0x000000e8
        /*02cc*/ 	.short	0x0100
        /*02ce*/ 	.byte	0x07
	.zero		1


	//   ....[30]....
        /*02d0*/ 	.word	0x00000cc0
        /*02d4*/ 	.word	0x000000ff
        /*02d8*/ 	.word	0x000000f0
        /*02dc*/ 	.short	0x0100
        /*02de*/ 	.byte	0x05
	.zero		1


	//   ....[31]....
        /*02e0*/ 	.word	0x00000cd0
        /*02e4*/ 	.word	0x000000ff
        /*02e8*/ 	.word	0x00000100
        /*02ec*/ 	.short	0x0100
        /*02ee*/ 	.byte	0x05
	.zero		1


	//   ....[32]....
        /*02f0*/ 	.word	0x00000ce0
        /*02f4*/ 	.word	0x000000ff
        /*02f8*/ 	.word	0x000000f8
        /*02fc*/ 	.short	0x0100
        /*02fe*/ 	.byte	0x05
	.zero		1


	//   ....[33]....
        /*0300*/ 	.word	0x00000cf0
        /*0304*/ 	.word	0x000000ff
        /*0308*/ 	.word	0x00000108
        /*030c*/ 	.short	0x0100
        /*030e*/ 	.byte	0x05
	.zero		1


	//   ....[34]....
        /*0310*/ 	.word	0x000015c0
        /*0314*/ 	.word	0x00000003
        /*0318*/ 	.word	0x00000100
        /*031c*/ 	.short	0x010a
        /*031e*/ 	.byte	0xff
	.zero		1


	//   ....[35]....
        /*0320*/ 	.word	0x000015f0
        /*0324*/ 	.word	0x00000003
        /*0328*/ 	.word	0x000000f0
        /*032c*/ 	.short	0x0101
        /*032e*/ 	.byte	0xff
	.zero		1


	//   ....[36]....
        /*0330*/ 	.word	0x000016c0
        /*0334*/ 	.word	0x000000ff
        /*0338*/ 	.word	0x00000030
        /*033c*/ 	.short	0x010a
        /*033e*/ 	.byte	0x08
	.zero		1


	//   ....[37]....
        /*0340*/ 	.word	0x00001760
        /*0344*/ 	.word	0x000000ff
        /*0348*/ 	.word	0x00000030
        /*034c*/ 	.short	0x010a
        /*034e*/ 	.byte	0x21
	.zero		1


	//   ....[38]....
        /*0350*/ 	.word	0x000018c0
        /*0354*/ 	.word	0x000000ff
        /*0358*/ 	.word	0x00000030
        /*035c*/ 	.short	0x010a
        /*035e*/ 	.byte	0x08
	.zero		1


	//   ....[39]....
        /*0360*/ 	.word	0x000019b0
        /*0364*/ 	.word	0x000000ff
        /*0368*/ 	.word	0x00000088
        /*036c*/ 	.short	0x0101
        /*036e*/ 	.byte	0x04
	.zero		1


	//   ....[40]....
        /*0370*/ 	.word	0x000019d0
        /*0374*/ 	.word	0x000000ff
        /*0378*/ 	.word	0x00000030
        /*037c*/ 	.short	0x010a
        /*037e*/ 	.byte	0x08
	.zero		1


	//   ....[41]....
        /*0380*/ 	.word	0x00001a50
        /*0384*/ 	.word	0x000000ff
        /*0388*/ 	.word	0x00000030
        /*038c*/ 	.short	0x010a
        /*038e*/ 	.byte	0x11
	.zero		1


	//   ....[42]....
        /*0390*/ 	.word	0x00001bb0
        /*0394*/ 	.word	0x000000ff
        /*0398*/ 	.word	0x00000030
        /*039c*/ 	.short	0x010a
        /*039e*/ 	.byte	0x08
	.zero		1


	//   ....[43]....
        /*03a0*/ 	.word	0x00001cd0
        /*03a4*/ 	.word	0x00000002
        /*03a8*/ 	.word	0x00000090
        /*03ac*/ 	.short	0x010a
        /*03ae*/ 	.byte	0xff
	.zero		1


	//   ....[44]....
        /*03b0*/ 	.word	0x00001d90
        /*03b4*/ 	.word	0x00000002
        /*03b8*/ 	.word	0x00000000
        /*03bc*/ 	.short	0x0101
        /*03be*/ 	.byte	0xff
	.zero		1


	//   ....[45]....
        /*03c0*/ 	.word	0x000022f0
        /*03c4*/ 	.word	0x000000ff
        /*03c8*/ 	.word	0x00000000
        /*03cc*/ 	.short	0x010a
        /*03ce*/ 	.byte	0x05
	.zero		1


	//   ....[46]....
        /*03d0*/ 	.word	0x00002380
        /*03d4*/ 	.word	0x000000ff
        /*03d8*/ 	.word	0x00000000
        /*03dc*/ 	.short	0x010a
        /*03de*/ 	.byte	0x05
	.zero		1


	//   ....[47]....
        /*03e0*/ 	.word	0x00002410
        /*03e4*/ 	.word	0x000000ff
        /*03e8*/ 	.word	0x00000000
        /*03ec*/ 	.short	0x010a
        /*03ee*/ 	.byte	0x05
	.zero		1


	//   ....[48]....
        /*03f0*/ 	.word	0x000024a0
        /*03f4*/ 	.word	0x000000ff
        /*03f8*/ 	.word	0x00000000
        /*03fc*/ 	.short	0x010a
        /*03fe*/ 	.byte	0x05
	.zero		1


	//   ....[49]....
        /*0400*/ 	.word	0x00002530
        /*0404*/ 	.word	0x000000ff
        /*0408*/ 	.word	0x00000000
        /*040c*/ 	.short	0x010a
        /*040e*/ 	.byte	0x05
	.zero		1


	//   ....[50]....
        /*0410*/ 	.word	0x000025d0
        /*0414*/ 	.word	0x00000000
        /*0418*/ 	.word	0x00000000
        /*041c*/ 	.short	0x010a
        /*041e*/ 	.byte	0xff
	.zero		1


	//   ....[51]....
        /*0420*/ 	.word	0x000026f0
        /*0424*/ 	.word	0x00000000
        /*0428*/ 	.word	0x000000f0
        /*042c*/ 	.short	0x010a
        /*042e*/ 	.byte	0xff
	.zero		1


	//   ....[52]....
        /*0430*/ 	.word	0x00002750
        /*0434*/ 	.word	0x00000004
        /*0438*/ 	.word	0x00000000
        /*043c*/ 	.short	0x0101
        /*043e*/ 	.byte	0xff
	.zero		1


	//   ....[53]....
        /*0440*/ 	.word	0x00002770
        /*0444*/ 	.word	0x000000ff
        /*0448*/ 	.word	0x000000a0
        /*044c*/ 	.short	0x010a
        /*044e*/ 	.byte	0x05
	.zero		1


	//   ....[54]....
        /*0450*/ 	.word	0x00002890
        /*0454*/ 	.word	0x00000000
        /*0458*/ 	.word	0x00000090
        /*045c*/ 	.short	0x010a
        /*045e*/ 	.byte	0xff
	.zero		1


	//   ....[55]....
        /*0460*/ 	.word	0x000029a0
        /*0464*/ 	.word	0x00000000
        /*0468*/ 	.word	0x00000000
        /*046c*/ 	.short	0x0101
        /*046e*/ 	.byte	0xff
	.zero		1


	//   ....[56]....
        /*0470*/ 	.word	0x00002a30
        /*0474*/ 	.word	0x000000ff
        /*0478*/ 	.word	0x000000a0
        /*047c*/ 	.short	0x0106
        /*047e*/ 	.byte	0x05
	.zero		1


	//   ....[57]....
        /*0480*/ 	.word	0x00002a50
        /*0484*/ 	.word	0x000000ff
        /*0488*/ 	.word	0x000000a0
        /*048c*/ 	.short	0x010a
        /*048e*/ 	.byte	0x05
	.zero		1


	//   ....[58]....
        /*0490*/ 	.word	0x00002ae0
        /*0494*/ 	.word	0x000000ff
        /*0498*/ 	.word	0x000000a0
        /*049c*/ 	.short	0x0106
        /*049e*/ 	.byte	0x04
	.zero		1


	//   ....[59]....
        /*04a0*/ 	.word	0x00002b20
        /*04a4*/ 	.word	0x00000000
        /*04a8*/ 	.word	0x000000a0
        /*04ac*/ 	.short	0x010a
        /*04ae*/ 	.byte	0xff
	.zero		1


	//   ....[60]....
        /*04b0*/ 	.word	0x00003050
        /*04b4*/ 	.word	0x00000000
        /*04b8*/ 	.word	0x00000090
        /*04bc*/ 	.short	0x010a
        /*04be*/ 	.byte	0xff
	.zero		1


	//   ....[61]....
        /*04c0*/ 	.word	0x00003160
        /*04c4*/ 	.word	0x00000003
        /*04c8*/ 	.word	0x00000000
        /*04cc*/ 	.short	0x0101
        /*04ce*/ 	.byte	0xff
	.zero		1


	//   ....[62]....
        /*04d0*/ 	.word	0x00003170
        /*04d4*/ 	.word	0x000000ff
        /*04d8*/ 	.word	0x00000000
        /*04dc*/ 	.short	0x010a
        /*04de*/ 	.byte	0x06
	.zero		1


	//   ....[63]....
        /*04e0*/ 	.word	0x00003190
        /*04e4*/ 	.word	0x000000ff
        /*04e8*/ 	.word	0x000000d0
        /*04ec*/ 	.short	0x010a
        /*04ee*/ 	.byte	0x07
	.zero		1


	//   ....[64]....
        /*04f0*/ 	.word	0x00003260
        /*04f4*/ 	.word	0x000000ff
        /*04f8*/ 	.word	0x00000000
        /*04fc*/ 	.short	0x010a
        /*04fe*/ 	.byte	0x06
	.zero		1


	//   ....[65]....
        /*0500*/ 	.word	0x00003390
        /*0504*/ 	.word	0x000000ff
        /*0508*/ 	.word	0x00000000
        /*050c*/ 	.short	0x010a
        /*050e*/ 	.byte	0x1a
	.zero		1


	//   ....[66]....
        /*0510*/ 	.word	0x00003630
        /*0514*/ 	.word	0x000000ff
        /*0518*/ 	.word	0x00000000
        /*051c*/ 	.short	0x010a
        /*051e*/ 	.byte	0x06
	.zero		1


	//   ....[67]....
        /*0520*/ 	.word	0x000036c0
        /*0524*/ 	.word	0x000000ff
        /*0528*/ 	.word	0x00000000
        /*052c*/ 	.short	0x010a
        /*052e*/ 	.byte	0x06
	.zero		1


	//   ....[68]....
        /*0530*/ 	.word	0x00003750
        /*0534*/ 	.word	0x000000ff
        /*0538*/ 	.word	0x00000000
        /*053c*/ 	.short	0x010a
        /*053e*/ 	.byte	0x06
	.zero		1


	//   ....[69]....
        /*0540*/ 	.word	0x000037e0
        /*0544*/ 	.word	0x000000ff
        /*0548*/ 	.word	0x00000000
        /*054c*/ 	.short	0x010a
        /*054e*/ 	.byte	0x07
	.zero		1


	//   ....[70]....
        /*0550*/ 	.word	0x00003c40
        /*0554*/ 	.word	0x00000000
        /*0558*/ 	.word	0x00000090
        /*055c*/ 	.short	0x010a
        /*055e*/ 	.byte	0xff
	.zero		1


	//   ....[71]....
        /*0560*/ 	.word	0x00003d00
        /*0564*/ 	.word	0x00000000
        /*0568*/ 	.word	0x00000000
        /*056c*/ 	.short	0x0101
        /*056e*/ 	.byte	0xff
	.zero		1


	//   ....[72]....
        /*0570*/ 	.word	0x00004020
        /*0574*/ 	.word	0x000000ff
        /*0578*/ 	.word	0x00000088
        /*057c*/ 	.short	0x010a
        /*057e*/ 	.byte	0x07
	.zero		1


	//   ....[73]....
        /*0580*/ 	.word	0x00004210
        /*0584*/ 	.word	0x000000ff
        /*0588*/ 	.word	0x00000070
        /*058c*/ 	.short	0x010a
        /*058e*/ 	.byte	0x07
	.zero		1


	//   ....[74]....
        /*0590*/ 	.word	0x000043e0
        /*0594*/ 	.word	0x000000ff
        /*0598*/ 	.word	0x00000060
        /*059c*/ 	.short	0x010b
        /*059e*/ 	.byte	0x07
	.zero		1


	//   ....[75]....
        /*05a0*/ 	.word	0x00004450
        /*05a4*/ 	.word	0x000000ff
        /*05a8*/ 	.word	0x00000000
        /*05ac*/ 	.short	0x0101
        /*05ae*/ 	.byte	0x08
	.zero		1


	//   ....[76]....
        /*05b0*/ 	.word	0x00004480
        /*05b4*/ 	.word	0x000000ff
        /*05b8*/ 	.word	0x00000078
        /*05bc*/ 	.short	0x010a
        /*05be*/ 	.byte	0x07
	.zero		1


	//   ....[77]....
        /*05c0*/ 	.word	0x00004690
        /*05c4*/ 	.word	0x000000ff
        /*05c8*/ 	.word	0x00000068
        /*05cc*/ 	.short	0x010b
        /*05ce*/ 	.byte	0x07
	.zero		1


	//   ....[78]....
        /*05d0*/ 	.word	0x000046b0
        /*05d4*/ 	.word	0x000000ff
        /*05d8*/ 	.word	0x00000000
        /*05dc*/ 	.short	0x0101
        /*05de*/ 	.byte	0x0d
	.zero		1


	//   ....[79]....
        /*05e0*/ 	.word	0x000046e0
        /*05e4*/ 	.word	0x000000ff
        /*05e8*/ 	.word	0x00000070
        /*05ec*/ 	.short	0x010a
        /*05ee*/ 	.byte	0x07
	.zero		1


	//   ....[80]....
        /*05f0*/ 	.word	0x00004720
        /*05f4*/ 	.word	0x00000000
        /*05f8*/ 	.word	0x00000078
        /*05fc*/ 	.short	0x010a
        /*05fe*/ 	.byte	0xff
	.zero		1


	//   ....[81]....
        /*0600*/ 	.word	0x00004a50
        /*0604*/ 	.word	0x00000000
        /*0608*/ 	.word	0x00000090
        /*060c*/ 	.short	0x010a
        /*060e*/ 	.byte	0xff
	.zero		1


	//   ....[82]....
        /*0610*/ 	.word	0x00004b60
        /*0614*/ 	.word	0x00000000
        /*0618*/ 	.word	0x00000000
        /*061c*/ 	.short	0x0101
        /*061e*/ 	.byte	0xff
	.zero		1


	//   ....[83]....
        /*0620*/ 	.word	0x000055c0
        /*0624*/ 	.word	0x00000003
        /*0628*/ 	.word	0x00000060
        /*062c*/ 	.short	0x010a
        /*062e*/ 	.byte	0xff
	.zero		1


	//   ....[84]....
        /*0630*/ 	.word	0x00005600
        /*0634*/ 	.word	0x000000cf
        /*0638*/ 	.word	0x000000b0
        /*063c*/ 	.short	0x010a
        /*063e*/ 	.byte	0xff
	.zero		1


	//   ....[85]....
        /*0640*/ 	.word	0x00005730
        /*0644*/ 	.word	0x00000003
        /*0648*/ 	.word	0x00000060
        /*064c*/ 	.short	0x010a
        /*064e*/ 	.byte	0xff
	.zero		1


	//   ....[86]....
        /*0650*/ 	.word	0x00005890
        /*0654*/ 	.word	0x00000000
        /*0658*/ 	.word	0x00000000
        /*065c*/ 	.short	0x0101
        /*065e*/ 	.byte	0xff
	.zero		1


	//   ....[87]....
        /*0660*/ 	.word	0x000058f0
        /*0664*/ 	.word	0x000000cf
        /*0668*/ 	.word	0x000000b0
        /*066c*/ 	.short	0x010a
        /*066e*/ 	.byte	0xff
	.zero		1


	//   ....[88]....
        /*0670*/ 	.word	0x00006ca0
        /*0674*/ 	.word	0x000000d2
        /*0678*/ 	.word	0x00000060
        /*067c*/ 	.short	0x010a
        /*067e*/ 	.byte	0xff
	.zero		1


	//   ....[89]....
        /*0680*/ 	.word	0x00006d70
        /*0684*/ 	.word	0x000000d2
        /*0688*/ 	.word	0x00000060
        /*068c*/ 	.short	0x010a
        /*068e*/ 	.byte	0xff
	.zero		1


	//   ....[90]....
        /*0690*/ 	.word	0x00006eb0
        /*0694*/ 	.word	0x00000003
        /*0698*/ 	.word	0x00000000
        /*069c*/ 	.short	0x0101
        /*069e*/ 	.byte	0xff
	.zero		1


	//   ....[91]....
        /*06a0*/ 	.word	0x000073c0
        /*06a4*/ 	.word	0x000000ff
        /*06a8*/ 	.word	0x00000000
        /*06ac*/ 	.short	0x0101
        /*06ae*/ 	.byte	0x05
	.zero		1


	//   ....[92]....
        /*06b0*/ 	.word	0x00008340
        /*06b4*/ 	.word	0x00000003
        /*06b8*/ 	.word	0x00000100
        /*06bc*/ 	.short	0x010a
        /*06be*/ 	.byte	0xff
	.zero		1


	//   ....[93]....
        /*06c0*/ 	.word	0x000083a0
        /*06c4*/ 	.word	0x00000002
        /*06c8*/ 	.word	0x00000030
        /*06cc*/ 	.short	0x010a
        /*06ce*/ 	.byte	0xff
	.zero		1


	//   ....[94]....
        /*06d0*/ 	.word	0x00008400
        /*06d4*/ 	.word	0x00000002
        /*06d8*/ 	.word	0x00000030
        /*06dc*/ 	.short	0x010a
        /*06de*/ 	.byte	0xff
	.zero		1


	//   ....[95]....
        /*06e0*/ 	.word	0x00008450
        /*06e4*/ 	.word	0x00000002
        /*06e8*/ 	.word	0x00000090
        /*06ec*/ 	.short	0x010a
        /*06ee*/ 	.byte	0xff
	.zero		1


	//   ....[96]....
        /*06f0*/ 	.word	0x000084b0
        /*06f4*/ 	.word	0x00000000
        /*06f8*/ 	.word	0x00000000
        /*06fc*/ 	.short	0x010a
        /*06fe*/ 	.byte	0xff
	.zero		1


	//   ....[97]....
        /*0700*/ 	.word	0x00008510
        /*0704*/ 	.word	0x00000000
        /*0708*/ 	.word	0x00000000
        /*070c*/ 	.short	0x010a
        /*070e*/ 	.byte	0xff
	.zero		1


	//   ....[98]....
        /*0710*/ 	.word	0x00008570
        /*0714*/ 	.word	0x00000000
        /*0718*/ 	.word	0x00000000
        /*071c*/ 	.short	0x010a
        /*071e*/ 	.byte	0xff
	.zero		1


	//   ....[99]....
        /*0720*/ 	.word	0x000085d0
        /*0724*/ 	.word	0x00000000
        /*0728*/ 	.word	0x00000000
        /*072c*/ 	.short	0x010a
        /*072e*/ 	.byte	0xff
	.zero		1


	//   ....[100]....
        /*0730*/ 	.word	0x00008630
        /*0734*/ 	.word	0x00000000
        /*0738*/ 	.word	0x00000000
        /*073c*/ 	.short	0x010a
        /*073e*/ 	.byte	0xff
	.zero		1


	//   ....[101]....
        /*0740*/ 	.word	0x00008680
        /*0744*/ 	.word	0x00000000
        /*0748*/ 	.word	0x000000f0
        /*074c*/ 	.short	0x010a
        /*074e*/ 	.byte	0xff
	.zero		1


	//   ....[102]....
        /*0750*/ 	.word	0x000086e0
        /*0754*/ 	.word	0x00000000
        /*0758*/ 	.word	0x000000a0
        /*075c*/ 	.short	0x010a
        /*075e*/ 	.byte	0xff
	.zero		1


	//   ....[103]....
        /*0760*/ 	.word	0x00008730
        /*0764*/ 	.word	0x00000000
        /*0768*/ 	.word	0x00000090
        /*076c*/ 	.short	0x010a
        /*076e*/ 	.byte	0xff
	.zero		1


	//   ....[104]....
        /*0770*/ 	.word	0x00008790
        /*0774*/ 	.word	0x00000000
        /*0778*/ 	.word	0x000000a0
        /*077c*/ 	.short	0x010a
        /*077e*/ 	.byte	0xff
	.zero		1


	//   ....[105]....
        /*0780*/ 	.word	0x000087e0
        /*0784*/ 	.word	0x00000000
        /*0788*/ 	.word	0x00000090
        /*078c*/ 	.short	0x010a
        /*078e*/ 	.byte	0xff
	.zero		1


	//   ....[106]....
        /*0790*/ 	.word	0x00008840
        /*0794*/ 	.word	0x00000003
        /*0798*/ 	.word	0x000000d0
        /*079c*/ 	.short	0x010a
        /*079e*/ 	.byte	0xff
	.zero		1


	//   ....[107]....
        /*07a0*/ 	.word	0x000088a0
        /*07a4*/ 	.word	0x00000000
        /*07a8*/ 	.word	0x00000000
        /*07ac*/ 	.short	0x010a
        /*07ae*/ 	.byte	0xff
	.zero		1


	//   ....[108]....
        /*07b0*/ 	.word	0x00008900
        /*07b4*/ 	.word	0x00000000
        /*07b8*/ 	.word	0x00000000
        /*07bc*/ 	.short	0x010a
        /*07be*/ 	.byte	0xff
	.zero		1


	//   ....[109]....
        /*07c0*/ 	.word	0x00008960
        /*07c4*/ 	.word	0x00000000
        /*07c8*/ 	.word	0x00000000
        /*07cc*/ 	.short	0x010a
        /*07ce*/ 	.byte	0xff
	.zero		1


	//   ....[110]....
        /*07d0*/ 	.word	0x000089c0
        /*07d4*/ 	.word	0x00000000
        /*07d8*/ 	.word	0x00000000
        /*07dc*/ 	.short	0x010a
        /*07de*/ 	.byte	0xff
	.zero		1


	//   ....[111]....
        /*07e0*/ 	.word	0x00008a20
        /*07e4*/ 	.word	0x00000000
        /*07e8*/ 	.word	0x00000000
        /*07ec*/ 	.short	0x010a
        /*07ee*/ 	.byte	0xff
	.zero		1


	//   ....[112]....
        /*07f0*/ 	.word	0x00008a70
        /*07f4*/ 	.word	0x00000000
        /*07f8*/ 	.word	0x00000090
        /*07fc*/ 	.short	0x010a
        /*07fe*/ 	.byte	0xff
	.zero		1


	//   ....[113]....
        /*0800*/ 	.word	0x00008ad0
        /*0804*/ 	.word	0x00000000
        /*0808*/ 	.word	0x00000088
        /*080c*/ 	.short	0x010a
        /*080e*/ 	.byte	0xff
	.zero		1


	//   ....[114]....
        /*0810*/ 	.word	0x00008b30
        /*0814*/ 	.word	0x00000003
        /*0818*/ 	.word	0x00000070
        /*081c*/ 	.short	0x010a
        /*081e*/ 	.byte	0xff
	.zero		1


	//   ....[115]....
        /*0820*/ 	.word	0x00008b90
        /*0824*/ 	.word	0x00000003
        /*0828*/ 	.word	0x00000078
        /*082c*/ 	.short	0x010a
        /*082e*/ 	.byte	0xff
	.zero		1


	//   ....[116]....
        /*0830*/ 	.word	0x00008bf0
        /*0834*/ 	.word	0x00000000
        /*0838*/ 	.word	0x00000070
        /*083c*/ 	.short	0x010a
        /*083e*/ 	.byte	0xff
	.zero		1


	//   ....[117]....
        /*0840*/ 	.word	0x00008c40
        /*0844*/ 	.word	0x00000000
        /*0848*/ 	.word	0x00000090
        /*084c*/ 	.short	0x010a
        /*084e*/ 	.byte	0xff
	.zero		1


	//   ....[118]....
        /*0850*/ 	.word	0x00008c90
        /*0854*/ 	.word	0x00000003
        /*0858*/ 	.word	0x00000060
        /*085c*/ 	.short	0x010a
        /*085e*/ 	.byte	0xff
	.zero		1


	//   ....[119]....
        /*0860*/ 	.word	0x00008ce0
        /*0864*/ 	.word	0x000000cf
        /*0868*/ 	.word	0x000000b0
        /*086c*/ 	.short	0x010a
        /*086e*/ 	.byte	0xff
	.zero		1


	//   ....[120]....
        /*0870*/ 	.word	0x00008d30
        /*0874*/ 	.word	0x000000d2
        /*0878*/ 	.word	0x00000060
        /*087c*/ 	.short	0x010a
        /*087e*/ 	.byte	0xff
	.zero		1


	//----- nvinfo : EIATTR_NUM_MBARRIERS
	.align		4
.L_47:
        /*0880*/ 	.byte	0x03, 0x38
        /*0882*/ 	.short	0x0022


	//----- nvinfo : EIATTR_EXIT_INSTR_OFFSETS
	.align		4
        /*0884*/ 	.byte	0x04, 0x1c
        /*0886*/ 	.short	(.L_49 - .L_48)


	//   ....[0]....
.L_48:
        /*0888*/ 	.word	0x00002600


	//   ....[1]....
        /*088c*/ 	.word	0x00002af0


	//   ....[2]....
        /*0890*/ 	.word	0x00002b50


	//   ....[3]....
        /*0894*/ 	.word	0x00003a40


	//   ....[4]....
        /*0898*/ 	.word	0x00004750


	//   ....[5]....
        /*089c*/ 	.word	0x00004790


	//   ....[6]....
        /*08a0*/ 	.word	0x00008330


	//----- nvinfo : EIATTR_MAX_THREADS
	.align		4
.L_49:
        /*08a4*/ 	.byte	0x04, 0x05
        /*08a6*/ 	.short	(.L_51 - .L_50)
.L_50:
        /*08a8*/ 	.word	0x00000100
        /*08ac*/ 	.word	0x00000001
        /*08b0*/ 	.word	0x00000001


	//----- nvinfo : EIATTR_CRS_STACK_SIZE
	.align		4
.L_51:
        /*08b4*/ 	.byte	0x04, 0x1e
        /*08b6*/ 	.short	(.L_53 - .L_52)
.L_52:
        /*08b8*/ 	.word	0x00000000


	//----- nvinfo : EIATTR_CBANK_PARAM_SIZE
	.align		4
.L_53:
        /*08bc*/ 	.byte	0x03, 0x19
        /*08be*/ 	.short	0x0800


	//----- nvinfo : EIATTR_PARAM_CBANK
	.align		4
        /*08c0*/ 	.byte	0x04, 0x0a
        /*08c2*/ 	.short	(.L_55 - .L_54)
	.align		4
.L_54:
        /*08c4*/ 	.word	index@(.nv.constant0._ZN7cutlass13device_kernelINS_4gemm6kernel13GemmUniversalIN4cute5tupleIJiiiiEEENS1_10collective13CollectiveMmaINS1_35MainloopSm100TmaUmmaWarpSpecializedILi6ELi2ELi4ENS5_IJNS4_1CILi1EEESB_SB_EEEEENS5_IJNSA_ILi128EEESE_SE_EEENS_12float_e4m3_tENS5_IJlSB_lEEENS_12float_e5m2_tENS5_IJSB_llEEENS4_8TiledMMAINS4_8MMA_AtomIJNS4_10MMA_TraitsINS4_19SM100_MMA_F8F6F4_SSEJSG_SI_fSE_SE_NS4_17integral_constantINS4_4UMMA5MajorELSQ_0EEENSO_ISQ_LSQ_1EEENSO_INSP_7ScaleInELST_0EEESU_EEEEEENS4_6LayoutISC_NS5_IJNSA_ILi0EEESY_SY_EEEEENS5_IJNS4_10UnderscoreES11_S11_EEEEENS4_13SM90_TMA_LOADENS4_14ComposedLayoutINS4_7SwizzleILi3ELi4ELi3EEENS4_18smem_ptr_flag_bitsILi8EEENSX_INS5_IJNSA_ILi8EEESE_EEENS5_IJSE_SB_EEEEEEEvNS4_8identityES14_NS15_IS17_S19_NSX_INS5_IJSE_S1A_EEENS5_IJSB_SE_EEEEEEEvS1F_EENS_8epilogue10collective18CollectiveEpilogueINS1L_23Sm100TmaWarpSpecializedILi2ELi2ELi64ELb0ELb0EEEJSF_NS5_IJNSX_ISE_SB_EENSX_INSA_ILi64EEESB_EEEEESG_SH_SG_SH_NS1L_6fusion15FusionCallbacksIS1P_NS1U_17LinearCombinationISG_fSG_fLNS_15FloatRoundStyleE2EEESF_S1T_JEEENS4_5SM1004TMEM4LOAD26SM100_TMEM_LOAD_32dp32b64xES14_NS15_INS16_ILi2ELi4ELi3EEES19_NSX_INS5_IJS1A_S1R_EEENS5_IJS1R_SB_EEEEEEENS4_39AutoVectorizingCopyWithAssumedAlignmentILi128EEENS4_14SM90_TMA_STOREES28_S2A_S2A_EEEvvEEEEvNT_6ParamsE)
        /*08c8*/ 	.short	0x0380
        /*08ca*/ 	.short	0x0800


	//----- nvinfo : EIATTR_SW_WAR
	.align		4
.L_55:
        /*08cc*/ 	.byte	0x04, 0x36
        /*08ce*/ 	.short	(.L_57 - .L_56)
.L_56:
        /*08d0*/ 	.word	0x00000008
.L_57:


//--------------------- .nv.callgraph             --------------------------
	.section	.nv.callgraph,"",@"SHT_CUDA_CALLGRAPH"
	.align	4
	.sectionentsize	8
	.align		4
        /*0000*/ 	.word	0x00000000
	.align		4
        /*0004*/ 	.word	0xffffffff
	.align		4
        /*0008*/ 	.word	index@(_ZN7cutlass13device_kernelINS_4gemm6kernel13GemmUniversalIN4cute5tupleIJiiiiEEENS1_10collective13CollectiveMmaINS1_35MainloopSm100TmaUmmaWarpSpecializedILi6ELi2ELi4ENS5_IJNS4_1CILi1EEESB_SB_EEEEENS5_IJNSA_ILi128EEESE_SE_EEENS_12float_e4m3_tENS5_IJlSB_lEEENS_12float_e5m2_tENS5_IJSB_llEEENS4_8TiledMMAINS4_8MMA_AtomIJNS4_10MMA_TraitsINS4_19SM100_MMA_F8F6F4_SSEJSG_SI_fSE_SE_NS4_17integral_constantINS4_4UMMA5MajorELSQ_0EEENSO_ISQ_LSQ_1EEENSO_INSP_7ScaleInELST_0EEESU_EEEEEENS4_6LayoutISC_NS5_IJNSA_ILi0EEESY_SY_EEEEENS5_IJNS4_10UnderscoreES11_S11_EEEEENS4_13SM90_TMA_LOADENS4_14ComposedLayoutINS4_7SwizzleILi3ELi4ELi3EEENS4_18smem_ptr_flag_bitsILi8EEENSX_INS5_IJNSA_ILi8EEESE_EEENS5_IJSE_SB_EEEEEEEvNS4_8identityES14_NS15_IS17_S19_NSX_INS5_IJSE_S1A_EEENS5_IJSB_SE_EEEEEEEvS1F_EENS_8epilogue10collective18CollectiveEpilogueINS1L_23Sm100TmaWarpSpecializedILi2ELi2ELi64ELb0ELb0EEEJSF_NS5_IJNSX_ISE_SB_EENSX_INSA_ILi64EEESB_EEEEESG_SH_SG_SH_NS1L_6fusion15FusionCallbacksIS1P_NS1U_17LinearCombinationISG_fSG_fLNS_15FloatRoundStyleE2EEESF_S1T_JEEENS4_5SM1004TMEM4LOAD26SM100_TMEM_LOAD_32dp32b64xES14_NS15_INS16_ILi2ELi4ELi3EEES19_NSX_INS5_IJS1A_S1R_EEENS5_IJS1R_SB_EEEEEEENS4_39AutoVectorizingCopyWithAssumedAlignmentILi128EEENS4_14SM90_TMA_STOREES28_S2A_S2A_EEEvvEEEEvNT_6ParamsE)
	.align		4
        /*000c*/ 	.word	index@(__assertfail)
	.align		4
        /*0010*/ 	.word	0x00000000
	.align		4
        /*0014*/ 	.word	0xfffffffe
	.align		4
        /*0018*/ 	.word	0x00000000
	.align		4
        /*001c*/ 	.word	0xfffffffd
	.align		4
        /*0020*/ 	.word	0x00000000
	.align		4
        /*0024*/ 	.word	0xfffffffc


//--------------------- .nv.constant4             --------------------------
	.section	.nv.constant4,"a",@progbits
	.align	8
	.align		8
.nv.constant4:
        /*0000*/ 	.dword	__assertfail
	.align		8
        /*0008*/ 	.dword	__unnamed_1
	.align		8
        /*0010*/ 	.dword	__unnamed_2
	.align		8
        /*0018*/ 	.dword	_ZN40_INTERNAL_4fb962d8_4_k_cu_318b9d5e_384444cuda3std3__45__cpo5beginE
	.align		8
        /*0020*/ 	.dword	_ZN40_INTERNAL_4fb962d8_4_k_cu_318b9d5e_384444cuda3std3__45__cpo3endE
	.align		8
        /*0028*/ 	.dword	_ZN40_INTERNAL_4fb962d8_4_k_cu_318b9d5e_384444cuda3std3__45__cpo6cbeginE
	.align		8
        /*0030*/ 	.dword	_ZN40_INTERNAL_4fb962d8_4_k_cu_318b9d5e_384444cuda3std3__45__cpo4cendE
	.align		8
        /*0038*/ 	.dword	_ZN40_INTERNAL_4fb962d8_4_k_cu_318b9d5e_384444cuda3std3__442_GLOBAL__N__4fb962d8_4_k_cu_318b9d5e_384446ignoreE
	.align		8
        /*0040*/ 	.dword	_ZN40_INTERNAL_4fb962d8_4_k_cu_318b9d5e_384444cuda3std3__419piecewise_constructE
	.align		8
        /*0048*/ 	.dword	_ZN40_INTERNAL_4fb962d8_4_k_cu_318b9d5e_384444cuda3std3__48in_placeE
	.align		8
        /*0050*/ 	.dword	_ZN40_INTERNAL_4fb962d8_4_k_cu_318b9d5e_384444cuda3std6ranges3__45__cpo4swapE
	.align		8
        /*0058*/ 	.dword	_ZN40_INTERNAL_4fb962d8_4_k_cu_318b9d5e_384444cuda3std6ranges3__45__cpo9iter_moveE
	.align		8
        /*0060*/ 	.dword	_ZN40_INTERNAL_4fb962d8_4_k_cu_318b9d5e_384444cute7productE
	.align		8
        /*0068*/ 	.dword	_ZN40_INTERNAL_4fb962d8_4_k_cu_318b9d5e_384444cute1_E
	.align		8
        /*0070*/ 	.dword	$str$25
	.align		8
        /*0078*/ 	.dword	$str$26
	.align		8
        /*0080*/ 	.dword	$str$27
	.align		8
        /*0088*/ 	.dword	$str$28


//--------------------- .text._ZN7cutlass13device_kernelINS_4gemm6kernel13GemmUniversalIN4cute5tupleIJiiiiEEENS1_10collective13CollectiveMmaINS1_35MainloopSm100TmaUmmaWarpSpecializedILi6ELi2ELi4ENS5_IJNS4_1CILi1EEESB_SB_EEEEENS5_IJNSA_ILi128EEESE_SE_EEENS_12float_e4m3_tENS5_IJlSB_lEEENS_12float_e5m2_tENS5_IJSB_llEEENS4_8TiledMMAINS4_8MMA_AtomIJNS4_10MMA_TraitsINS4_19SM100_MMA_F8F6F4_SSEJSG_SI_fSE_SE_NS4_17integral_constantINS4_4UMMA5MajorELSQ_0EEENSO_ISQ_LSQ_1EEENSO_INSP_7ScaleInELST_0EEESU_EEEEEENS4_6LayoutISC_NS5_IJNSA_ILi0EEESY_SY_EEEEENS5_IJNS4_10UnderscoreES11_S11_EEEEENS4_13SM90_TMA_LOADENS4_14ComposedLayoutINS4_7SwizzleILi3ELi4ELi3EEENS4_18smem_ptr_flag_bitsILi8EEENSX_INS5_IJNSA_ILi8EEESE_EEENS5_IJSE_SB_EEEEEEEvNS4_8identityES14_NS15_IS17_S19_NSX_INS5_IJSE_S1A_EEENS5_IJSB_SE_EEEEEEEvS1F_EENS_8epilogue10collective18CollectiveEpilogueINS1L_23Sm100TmaWarpSpecializedILi2ELi2ELi64ELb0ELb0EEEJSF_NS5_IJNSX_ISE_SB_EENSX_INSA_ILi64EEESB_EEEEESG_SH_SG_SH_NS1L_6fusion15FusionCallbacksIS1P_NS1U_17LinearCombinationISG_fSG_fLNS_15FloatRoundStyleE2EEESF_S1T_JEEENS4_5SM1004TMEM4LOAD26SM100_TMEM_LOAD_32dp32b64xES14_NS15_INS16_ILi2ELi4ELi3EEES19_NSX_INS5_IJS1A_S1R_EEENS5_IJS1R_SB_EEEEEEENS4_39AutoVectorizingCopyWithAssumedAlignmentILi128EEENS4_14SM90_TMA_STOREES28_S2A_S2A_EEEvvEEEEvNT_6ParamsE --------------------------
	.section	.text._ZN7cutlass13device_kernelINS_4gemm6kernel13GemmUniversalIN4cute5tupleIJiiiiEEENS1_10collective13CollectiveMmaINS1_35MainloopSm100TmaUmmaWarpSpecializedILi6ELi2ELi4ENS5_IJNS4_1CILi1EEESB_SB_EEEEENS5_IJNSA_ILi128EEESE_SE_EEENS_12float_e4m3_tENS5_IJlSB_lEEENS_12float_e5m2_tENS5_IJSB_llEEENS4_8TiledMMAINS4_8MMA_AtomIJNS4_10MMA_TraitsINS4_19SM100_MMA_F8F6F4_SSEJSG_SI_fSE_SE_NS4_17integral_constantINS4_4UMMA5MajorELSQ_0EEENSO_ISQ_LSQ_1EEENSO_INSP_7ScaleInELST_0EEESU_EEEEEENS4_6LayoutISC_NS5_IJNSA_ILi0EEESY_SY_EEEEENS5_IJNS4_10UnderscoreES11_S11_EEEEENS4_13SM90_TMA_LOADENS4_14ComposedLayoutINS4_7SwizzleILi3ELi4ELi3EEENS4_18smem_ptr_flag_bitsILi8EEENSX_INS5_IJNSA_ILi8EEESE_EEENS5_IJSE_SB_EEEEEEEvNS4_8identityES14_NS15_IS17_S19_NSX_INS5_IJSE_S1A_EEENS5_IJSB_SE_EEEEEEEvS1F_EENS_8epilogue10collective18CollectiveEpilogueINS1L_23Sm100TmaWarpSpecializedILi2ELi2ELi64ELb0ELb0EEEJSF_NS5_IJNSX_ISE_SB_EENSX_INSA_ILi64EEESB_EEEEESG_SH_SG_SH_NS1L_6fusion15FusionCallbacksIS1P_NS1U_17LinearCombinationISG_fSG_fLNS_15FloatRoundStyleE2EEESF_S1T_JEEENS4_5SM1004TMEM4LOAD26SM100_TMEM_LOAD_32dp32b64xES14_NS15_INS16_ILi2ELi4ELi3EEES19_NSX_INS5_IJS1A_S1R_EEENS5_IJS1R_SB_EEEEEEENS4_39AutoVectorizingCopyWithAssumedAlignmentILi128EEENS4_14SM90_TMA_STOREES28_S2A_S2A_EEEvvEEEEvNT_6ParamsE,"ax",@progbits
	.align	128
.text._ZN7cutlass13device_kernelINS_4gemm6kernel13GemmUniversalIN4cute5tupleIJiiiiEEENS1_10collective13CollectiveMmaINS1_35MainloopSm100TmaUmmaWarpSpecializedILi6ELi2ELi4ENS5_IJNS4_1CILi1EEESB_SB_EEEEENS5_IJNSA_ILi128EEESE_SE_EEENS_12float_e4m3_tENS5_IJlSB_lEEENS_12float_e5m2_tENS5_IJSB_llEEENS4_8TiledMMAINS4_8MMA_AtomIJNS4_10MMA_TraitsINS4_19SM100_MMA_F8F6F4_SSEJSG_SI_fSE_SE_NS4_17integral_constantINS4_4UMMA5MajorELSQ_0EEENSO_ISQ_LSQ_1EEENSO_INSP_7ScaleInELST_0EEESU_EEEEEENS4_6LayoutISC_NS5_IJNSA_ILi0EEESY_SY_EEEEENS5_IJNS4_10UnderscoreES11_S11_EEEEENS4_13SM90_TMA_LOADENS4_14ComposedLayoutINS4_7SwizzleILi3ELi4ELi3EEENS4_18smem_ptr_flag_bitsILi8EEENSX_INS5_IJNSA_ILi8EEESE_EEENS5_IJSE_SB_EEEEEEEvNS4_8identityES14_NS15_IS17_S19_NSX_INS5_IJSE_S1A_EEENS5_IJSB_SE_EEEEEEEvS1F_EENS_8epilogue10collective18CollectiveEpilogueINS1L_23Sm100TmaWarpSpecializedILi2ELi2ELi64ELb0ELb0EEEJSF_NS5_IJNSX_ISE_SB_EENSX_INSA_ILi64EEESB_EEEEESG_SH_SG_SH_NS1L_6fusion15FusionCallbacksIS1P_NS1U_17LinearCombinationISG_fSG_fLNS_15FloatRoundStyleE2EEESF_S1T_JEEENS4_5SM1004TMEM4LOAD26SM100_TMEM_LOAD_32dp32b64xES14_NS15_INS16_ILi2ELi4ELi3EEES19_NSX_INS5_IJS1A_S1R_EEENS5_IJS1R_SB_EEEEEEENS4_39AutoVectorizingCopyWithAssumedAlignmentILi128EEENS4_14SM90_TMA_STOREES28_S2A_S2A_EEEvvEEEEvNT_6ParamsE:
        .type           _ZN7cutlass13device_kernelINS_4gemm6kernel13GemmUniversalIN4cute5tupleIJiiiiEEENS1_10collective13CollectiveMmaINS1_35MainloopSm100TmaUmmaWarpSpecializedILi6ELi2ELi4ENS5_IJNS4_1CILi1EEESB_SB_EEEEENS5_IJNSA_ILi128EEESE_SE_EEENS_12float_e4m3_tENS5_IJlSB_lEEENS_12float_e5m2_tENS5_IJSB_llEEENS4_8TiledMMAINS4_8MMA_AtomIJNS4_10MMA_TraitsINS4_19SM100_MMA_F8F6F4_SSEJSG_SI_fSE_SE_NS4_17integral_constantINS4_4UMMA5MajorELSQ_0EEENSO_ISQ_LSQ_1EEENSO_INSP_7ScaleInELST_0EEESU_EEEEEENS4_6LayoutISC_NS5_IJNSA_ILi0EEESY_SY_EEEEENS5_IJNS4_10UnderscoreES11_S11_EEEEENS4_13SM90_TMA_LOADENS4_14ComposedLayoutINS4_7SwizzleILi3ELi4ELi3EEENS4_18smem_ptr_flag_bitsILi8EEENSX_INS5_IJNSA_ILi8EEESE_EEENS5_IJSE_SB_EEEEEEEvNS4_8identityES14_NS15_IS17_S19_NSX_INS5_IJSE_S1A_EEENS5_IJSB_SE_EEEEEEEvS1F_EENS_8epilogue10collective18CollectiveEpilogueINS1L_23Sm100TmaWarpSpecializedILi2ELi2ELi64ELb0ELb0EEEJSF_NS5_IJNSX_ISE_SB_EENSX_INSA_ILi64EEESB_EEEEESG_SH_SG_SH_NS1L_6fusion15FusionCallbacksIS1P_NS1U_17LinearCombinationISG_fSG_fLNS_15FloatRoundStyleE2EEESF_S1T_JEEENS4_5SM1004TMEM4LOAD26SM100_TMEM_LOAD_32dp32b64xES14_NS15_INS16_ILi2ELi4ELi3EEES19_NSX_INS5_IJS1A_S1R_EEENS5_IJS1R_SB_EEEEEEENS4_39AutoVectorizingCopyWithAssumedAlignmentILi128EEENS4_14SM90_TMA_STOREES28_S2A_S2A_EEEvvEEEEvNT_6ParamsE,@function
        .size           _ZN7cutlass13device_kernelINS_4gemm6kernel13GemmUniversalIN4cute5tupleIJiiiiEEENS1_10collective13CollectiveMmaINS1_35MainloopSm100TmaUmmaWarpSpecializedILi6ELi2ELi4ENS5_IJNS4_1CILi1EEESB_SB_EEEEENS5_IJNSA_ILi128EEESE_SE_EEENS_12float_e4m3_tENS5_IJlSB_lEEENS_12float_e5m2_tENS5_IJSB_llEEENS4_8TiledMMAINS4_8MMA_AtomIJNS4_10MMA_TraitsINS4_19SM100_MMA_F8F6F4_SSEJSG_SI_fSE_SE_NS4_17integral_constantINS4_4UMMA5MajorELSQ_0EEENSO_ISQ_LSQ_1EEENSO_INSP_7ScaleInELST_0EEESU_EEEEEENS4_6LayoutISC_NS5_IJNSA_ILi0EEESY_SY_EEEEENS5_IJNS4_10UnderscoreES11_S11_EEEEENS4_13SM90_TMA_LOADENS4_14ComposedLayoutINS4_7SwizzleILi3ELi4ELi3EEENS4_18smem_ptr_flag_bitsILi8EEENSX_INS5_IJNSA_ILi8EEESE_EEENS5_IJSE_SB_EEEEEEEvNS4_8identityES14_NS15_IS17_S19_NSX_INS5_IJSE_S1A_EEENS5_IJSB_SE_EEEEEEEvS1F_EENS_8epilogue10collective18CollectiveEpilogueINS1L_23Sm100TmaWarpSpecializedILi2ELi2ELi64ELb0ELb0EEEJSF_NS5_IJNSX_ISE_SB_EENSX_INSA_ILi64EEESB_EEEEESG_SH_SG_SH_NS1L_6fusion15FusionCallbacksIS1P_NS1U_17LinearCombinationISG_fSG_fLNS_15FloatRoundStyleE2EEESF_S1T_JEEENS4_5SM1004TMEM4LOAD26SM100_TMEM_LOAD_32dp32b64xES14_NS15_INS16_ILi2ELi4ELi3EEES19_NSX_INS5_IJS1A_S1R_EEENS5_IJS1R_SB_EEEEEEENS4_39AutoVectorizingCopyWithAssumedAlignmentILi128EEENS4_14SM90_TMA_STOREES28_S2A_S2A_EEEvvEEEEvNT_6ParamsE,(.L_x_149 - _ZN7cutlass13device_kernelINS_4gemm6kernel13GemmUniversalIN4cute5tupleIJiiiiEEENS1_10collective13CollectiveMmaINS1_35MainloopSm100TmaUmmaWarpSpecializedILi6ELi2ELi4ENS5_IJNS4_1CILi1EEESB_SB_EEEEENS5_IJNSA_ILi128EEESE_SE_EEENS_12float_e4m3_tENS5_IJlSB_lEEENS_12float_e5m2_tENS5_IJSB_llEEENS4_8TiledMMAINS4_8MMA_AtomIJNS4_10MMA_TraitsINS4_19SM100_MMA_F8F6F4_SSEJSG_SI_fSE_SE_NS4_17integral_constantINS4_4UMMA5MajorELSQ_0EEENSO_ISQ_LSQ_1EEENSO_INSP_7ScaleInELST_0EEESU_EEEEEENS4_6LayoutISC_NS5_IJNSA_ILi0EEESY_SY_EEEEENS5_IJNS4_10UnderscoreES11_S11_EEEEENS4_13SM90_TMA_LOADENS4_14ComposedLayoutINS4_7SwizzleILi3ELi4ELi3EEENS4_18smem_ptr_flag_bitsILi8EEENSX_INS5_IJNSA_ILi8EEESE_EEENS5_IJSE_SB_EEEEEEEvNS4_8identityES14_NS15_IS17_S19_NSX_INS5_IJSE_S1A_EEENS5_IJSB_SE_EEEEEEEvS1F_EENS_8epilogue10collective18CollectiveEpilogueINS1L_23Sm100TmaWarpSpecializedILi2ELi2ELi64ELb0ELb0EEEJSF_NS5_IJNSX_ISE_SB_EENSX_INSA_ILi64EEESB_EEEEESG_SH_SG_SH_NS1L_6fusion15FusionCallbacksIS1P_NS1U_17LinearCombinationISG_fSG_fLNS_15FloatRoundStyleE2EEESF_S1T_JEEENS4_5SM1004TMEM4LOAD26SM100_TMEM_LOAD_32dp32b64xES14_NS15_INS16_ILi2ELi4ELi3EEES19_NSX_INS5_IJS1A_S1R_EEENS5_IJS1R_SB_EEEEEEENS4_39AutoVectorizingCopyWithAssumedAlignmentILi128EEENS4_14SM90_TMA_STOREES28_S2A_S2A_EEEvvEEEEvNT_6ParamsE)
        .other          _ZN7cutlass13device_kernelINS_4gemm6kernel13GemmUniversalIN4cute5tupleIJiiiiEEENS1_10collective13CollectiveMmaINS1_35MainloopSm100TmaUmmaWarpSpecializedILi6ELi2ELi4ENS5_IJNS4_1CILi1EEESB_SB_EEEEENS5_IJNSA_ILi128EEESE_SE_EEENS_12float_e4m3_tENS5_IJlSB_lEEENS_12float_e5m2_tENS5_IJSB_llEEENS4_8TiledMMAINS4_8MMA_AtomIJNS4_10MMA_TraitsINS4_19SM100_MMA_F8F6F4_SSEJSG_SI_fSE_SE_NS4_17integral_constantINS4_4UMMA5MajorELSQ_0EEENSO_ISQ_LSQ_1EEENSO_INSP_7ScaleInELST_0EEESU_EEEEEENS4_6LayoutISC_NS5_IJNSA_ILi0EEESY_SY_EEEEENS5_IJNS4_10UnderscoreES11_S11_EEEEENS4_13SM90_TMA_LOADENS4_14ComposedLayoutINS4_7SwizzleILi3ELi4ELi3EEENS4_18smem_ptr_flag_bitsILi8EEENSX_INS5_IJNSA_ILi8EEESE_EEENS5_IJSE_SB_EEEEEEEvNS4_8identityES14_NS15_IS17_S19_NSX_INS5_IJSE_S1A_EEENS5_IJSB_SE_EEEEEEEvS1F_EENS_8epilogue10collective18CollectiveEpilogueINS1L_23Sm100TmaWarpSpecializedILi2ELi2ELi64ELb0ELb0EEEJSF_NS5_IJNSX_ISE_SB_EENSX_INSA_ILi64EEESB_EEEEESG_SH_SG_SH_NS1L_6fusion15FusionCallbacksIS1P_NS1U_17LinearCombinationISG_fSG_fLNS_15FloatRoundStyleE2EEESF_S1T_JEEENS4_5SM1004TMEM4LOAD26SM100_TMEM_LOAD_32dp32b64xES14_NS15_INS16_ILi2ELi4ELi3EEES19_NSX_INS5_IJS1A_S1R_EEENS5_IJS1R_SB_EEEEEEENS4_39AutoVectorizingCopyWithAssumedAlignmentILi128EEENS4_14SM90_TMA_STOREES28_S2A_S2A_EEEvvEEEEvNT_6ParamsE,@"STO_CUDA_ENTRY STV_DEFAULT"
_ZN7cutlass13device_kernelINS_4gemm6kernel13GemmUniversalIN4cute5tupleIJiiiiEEENS1_10collective13CollectiveMmaINS1_35MainloopSm100TmaUmmaWarpSpecializedILi6ELi2ELi4ENS5_IJNS4_1CILi1EEESB_SB_EEEEENS5_IJNSA_ILi128EEESE_SE_EEENS_12float_e4m3_tENS5_IJlSB_lEEENS_12float_e5m2_tENS5_IJSB_llEEENS4_8TiledMMAINS4_8MMA_AtomIJNS4_10MMA_TraitsINS4_19SM100_MMA_F8F6F4_SSEJSG_SI_fSE_SE_NS4_17integral_constantINS4_4UMMA5MajorELSQ_0EEENSO_ISQ_LSQ_1EEENSO_INSP_7ScaleInELST_0EEESU_EEEEEENS4_6LayoutISC_NS5_IJNSA_ILi0EEESY_SY_EEEEENS5_IJNS4_10UnderscoreES11_S11_EEEEENS4_13SM90_TMA_LOADENS4_14ComposedLayoutINS4_7SwizzleILi3ELi4ELi3EEENS4_18smem_ptr_flag_bitsILi8EEENSX_INS5_IJNSA_ILi8EEESE_EEENS5_IJSE_SB_EEEEEEEvNS4_8identityES14_NS15_IS17_S19_NSX_INS5_IJSE_S1A_EEENS5_IJSB_SE_EEEEEEEvS1F_EENS_8epilogue10collective18CollectiveEpilogueINS1L_23Sm100TmaWarpSpecializedILi2ELi2ELi64ELb0ELb0EEEJSF_NS5_IJNSX_ISE_SB_EENSX_INSA_ILi64EEESB_EEEEESG_SH_SG_SH_NS1L_6fusion15FusionCallbacksIS1P_NS1U_17LinearCombinationISG_fSG_fLNS_15FloatRoundStyleE2EEESF_S1T_JEEENS4_5SM1004TMEM4LOAD26SM100_TMEM_LOAD_32dp32b64xES14_NS15_INS16_ILi2ELi4ELi3EEES19_NSX_INS5_IJS1A_S1R_EEENS5_IJS1R_SB_EEEEEEENS4_39AutoVectorizingCopyWithAssumedAlignmentILi128EEENS4_14SM90_TMA_STOREES28_S2A_S2A_EEEvvEEEEvNT_6ParamsE:
[----:B------:R-:W1:Y:S01]  /*0000*/  LDC R1, c[0x0][0x37c] ;  /* 0x0000df00ff017b82 */ /* 0x000e620000000800 */
[----:B------:R-:W2:Y:S01]  /*0010*/  S2R R189, SR_TID.X ;  /* 0x0000000000bd7919 */ /* 0x000ea20000002100 */
[----:B------:R-:W3:Y:S01]  /*0020*/  LDCU.64 UR4, c[0x0][0x890] ;  /* 0x00011200ff0477ac */ /* 0x000ee20008000a00 */
[----:B------:R-:W-:Y:S02]  /*0030*/  PRMT R171, RZ, 0x7610, R171 ;  /* 0x00007610ffab7816 */ /* 0x000fe400000000ab */
[----:B------:R-:W-:Y:S01]  /*0040*/  ELECT P5, URZ, PT ;  /* 0x0000000000ff782f */ /* 0x000fe200038a0000 */
[----:B------:R-:W4:Y:S01]  /*0050*/  LDCU.64 UR46, c[0x0][0x358] ;  /* 0x00006b00ff2e77ac */ /* 0x000f220008000a00 */
[----:B---3--:R-:W-:-:S04]  /*0060*/  UISETP.NE.U32.AND UP0, UPT, UR4, URZ, UPT ;  /* 0x000000ff0400728c */ /* 0x008fc8000bf05070 */
[----:B------:R-:W-:Y:S01]  /*0070*/  UISETP.NE.AND.EX UP0, UPT, UR5, URZ, UPT, UP0 ;  /* 0x000000ff0500728c */ /* 0x000fe2000bf05300 */
[----:B--2---:R-:W-:-:S05]  /*0080*/  SHF.R.U32.HI R173, RZ, 0x5, R189 ;  /* 0x00000005ffad7819 */ /* 0x004fca00000116bd */
[----:B------:R-:W2:Y:S02]  /*0090*/  SHFL.IDX PT, R0, R173, RZ, 0x1f ;  /* 0x00001fffad007589 */ /* 0x000ea400000e0000 */
[----:B--2---:R-:W-:Y:S01]  /*00a0*/  R2UR UR8, R0 ;  /* 0x00000000000872ca */ /* 0x004fe200000e0000 */
[----:B-1--4-:R-:W-:-:S14]  /*00b0*/  BRA.U UP0, `(.L_x_0) ;  /* 0x00000001002c7547 */ /* 0x012fdc000b800000 */
[----:B------:R-:W1:Y:S02]  /*00c0*/  LDCU.64 UR6, c[0x0][0x888] ;  /* 0x00011100ff0677ac */ /* 0x000e640008000a00 */
[----:B-1----:R-:W-:-:S04]  /*00d0*/  UISETP.NE.U32.AND UP0, UPT, UR6, URZ, UPT ;  /* 0x000000ff0600728c */ /* 0x002fc8000bf05070 */
[----:B------:R-:W-:-:S09]  /*00e0*/  UISETP.NE.AND.EX UP0, UPT, UR7, URZ, UPT, UP0 ;  /* 0x000000ff0700728c */ /* 0x000fd2000bf05300 */
[----:B------:R-:W-:Y:S05]  /*00f0*/  BRA.U !UP0, `(.L_x_1) ;  /* 0x0000000108107547 */ /* 0x000fea000b800000 */
[----:B------:R-:W1:Y:S02]  /*0100*/  LDC.64 R2, c[0x0][0x888] ;  /* 0x00022200ff027b82 */ /* 0x000e640000000a00 */
[----:B-1----:R1:W5:Y:S01]  /*0110*/  LDG.E R81, desc[UR46][R2.64] ;  /* 0x0000002e02517981 */ /* 0x002362000c1e1900 */
[----:B------:R-:W-:Y:S01]  /*0120*/  HFMA2 R171, -RZ, RZ, 0, 5.9604644775390625e-08 ;  /* 0x00000001ffab7431 */ /* 0x000fe200000001ff */
[----:B------:R-:W-:Y:S05]  /*0130*/  BRA `(.L_x_0) ;  /* 0x00000000000c7947 */ /* 0x000fea0003800000 */
.L_x_1:
[----:B------:R-:W1:Y:S01]  /*0140*/  LDCU UR6, c[0x0][0x880] ;  /* 0x00011000ff0677ac */ /* 0x000e620008000800 */
[----:B------:R-:W-:Y:S01]  /*0150*/  HFMA2 R171, -RZ, RZ, 0, 5.9604644775390625e-08 ;  /* 0x00000001ffab7431 */ /* 0x000fe200000001ff */
[----:B-1----:R-:W-:-:S07]  /*0160*/  MOV R81, UR6 ;  /* 0x0000000600517c02 */ /* 0x002fce0008000f00 */
.L_x_0:
[----:B------:R-:W2:Y:S02]  /*0170*/  LDCU.64 UR6, c[0x0][0x8b0] ;  /* 0x00011600ff0677ac */ /* 0x000ea40008000a00 */
[----:B--2---:R-:W-:-:S04]  /*0180*/  UISETP.NE.U32.AND UP0, UPT, UR6, URZ, UPT ;  /* 0x000000ff0600728c */ /* 0x004fc8000bf05070 */
[----:B------:R-:W-:-:S09]  /*0190*/  UISETP.NE.AND.EX UP0, UPT, UR7, URZ, UPT, UP0 ;  /* 0x000000ff0700728c */ /* 0x000fd2000bf05300 */
[----:B------:R-:W-:Y:S05]  /*01a0*/  BRA.U UP0, `(.L_x_2) ;  /* 0x0000000100247547 */ /* 0x000fea000b800000 */
[----:B------:R-:W2:Y:S02]  /*01b0*/  LDCU.64 UR6, c[0x0][0x8a8] ;  /* 0x00011500ff0677ac */ /* 0x000ea40008000a00 */
[----:B--2---:R-:W-:-:S04]  /*01c0*/  UISETP.NE.U32.AND UP0, UPT, UR6, URZ, UPT ;  /* 0x000000ff0600728c */ /* 0x004fc8000bf05070 */
[----:B------:R-:W-:-:S09]  /*01d0*/  UISETP.NE.AND.EX UP0, UPT, UR7, URZ, UPT, UP0 ;  /* 0x000000ff0700728c */ /* 0x000fd2000bf05300 */
[----:B------:R-:W-:Y:S05]  /*01e0*/  BRA.U !UP0, `(.L_x_3) ;  /* 0x00000001080c7547 */ /* 0x000fea000b800000 */
[----:B------:R-:W2:Y:S02]  /*01f0*/  LDC.64 R78, c[0x0][0x8a8] ;  /* 0x00022a00ff4e7b82 */ /* 0x000ea40000000a00 */
[----:B--2---:R2:W5:Y:S01]  /*0200*/  LDG.E R78, desc[UR46][R78.64] ;  /* 0x0000002e4e4e7981 */ /* 0x004562000c1e1900 */
[----:B------:R-:W-:Y:S05]  /*0210*/  BRA `(.L_x_2) ;  /* 0x0000000000087947 */ /* 0x000fea0003800000 */
.L_x_3:
[----:B------:R-:W2:Y:S02]  /*0220*/  LDCU UR6, c[0x0][0x8a0] ;  /* 0x00011400ff0677ac */ /* 0x000ea40008000800 */
[----:B--2---:R-:W-:Y:S02]  /*0230*/  MOV R78, UR6 ;  /* 0x00000006004e7c02 */ /* 0x004fe40008000f00 */
.L_x_2:
[----:B------:R-:W-:Y:S01]  /*0240*/  IMAD.U32 R0, RZ, RZ, UR8 ;  /* 0x00000008ff007e24 */ /* 0x000fe2000f8e00ff */
[----:B------:R-:W-:Y:S04]  /*0250*/  BSSY.RECONVERGENT B0, `(.L_x_4) ;  /* 0x000000c000007945 */ /* 0x000fe80003800200 */
[C---:B------:R-:W-:Y:S02]  /*0260*/  ISETP.NE.OR P1, PT, R0.reuse, 0x1, !P5 ;  /* 0x000000010000780c */ /* 0x040fe40006f25670 */
[----:B------:R-:W-:-:S11]  /*0270*/  ISETP.NE.OR P0, PT, R0, 0x3, !P5 ;  /* 0x000000030000780c */ /* 0x000fd60006f05670 */
[----:B------:R-:W-:Y:S05]  /*0280*/  @P1 BRA `(.L_x_5) ;  /* 0x0000000000201947 */ /* 0x000fea0003800000 */
[----:B------:R-:W3:Y:S02]  /*0290*/  LDCU.64 UR6, c[0x0][0x348] ;  /* 0x00006900ff0677ac */ /* 0x000ee40008000a00 */
[----:B---3--:R-:W-:Y:S02]  /*02a0*/  UIADD3 UR10, UP1, UPT, UR6, 0x80, URZ ;  /* 0x00000080060a7890 */ /* 0x008fe4000ff3e0ff */
[----:B------:R-:W-:Y:S02]  /*02b0*/  UIADD3 UR6, UP0, UPT, UR6, 0x180, URZ ;  /* 0x0000018006067890 */ /* 0x000fe4000ff1e0ff */
[----:B------:R-:W-:Y:S02]  /*02c0*/  UIADD3.X UR11, UPT, UPT, URZ, UR7, URZ, UP1, !UPT ;  /* 0x00000007ff0b7290 */ /* 0x000fe40008ffe4ff */
[----:B------:R-:W-:-:S07]  /*02d0*/  UIADD3.X UR7, UPT, UPT, URZ, UR7, URZ, UP0, !UPT ;  /* 0x00000007ff077290 */ /* 0x000fce00087fe4ff */
[----:B------:R3:W-:Y:S02]  /*02e0*/  UTMACCTL.PF [UR10] ;  /* 0x000000000a0079b9 */ /* 0x0007e40008040000 */
[----:B------:R3:W-:Y:S02]  /*02f0*/  UTMACCTL.PF [UR6] ;  /* 0x00000000060079b9 */ /* 0x0007e40008040000 */
[----:B---3--:R-:W-:Y:S01]  /*0300*/  NOP ;  /* 0x0000000000007918 */ /* 0x008fe20000000000 */
.L_x_5:
[----:B------:R-:W-:Y:S05]  /*0310*/  BSYNC.RECONVERGENT B0 ;  /* 0x0000000000007941 */ /* 0x000fea0003800200 */
.L_x_4:
[----:B------:R-:W-:Y:S04]  /*0320*/  BSSY.RECONVERGENT B0, `(.L_x_6) ;  /* 0x000000a000007945 */ /* 0x000fe80003800200 */
        /* <DEDUP_REMOVED lines=9> */
.L_x_7:
[----:B------:R-:W-:Y:S05]  /*03c0*/  BSYNC.RECONVERGENT B0 ;  /* 0x0000000000007941 */ /* 0x000fea0003800200 */
.L_x_6:
[----:B------:R-:W3:Y:S01]  /*03d0*/  LDCU.64 UR6, c[0x0][0x888] ;  /* 0x00011100ff0677ac */ /* 0x000ee20008000a00 */
[----:B------:R-:W-:Y:S02]  /*03e0*/  UISETP.EQ.U32.AND UP1, UPT, UR4, URZ, UPT ;  /* 0x000000ff0400728c */ /* 0x000fe4000bf22070 */
[----:B------:R-:W-:Y:S02]  /*03f0*/  UPLOP3.LUT UP2, UPT, UPT, UPT, UPT, 0x80, 0x8 ;  /* 0x000000000008789c */ /* 0x000fe40003f4f070 */
[----:B---3--:R-:W-:-:S04]  /*0400*/  UISETP.NE.U32.AND UP0, UPT, UR6, URZ, UPT ;  /* 0x000000ff0600728c */ /* 0x008fc8000bf05070 */
[----:B------:R-:W-:-:S04]  /*0410*/  UISETP.NE.AND.EX UP0, UPT, UR7, URZ, UPT, UP0 ;  /* 0x000000ff0700728c */ /* 0x000fc8000bf05300 */
[----:B------:R-:W-:-:S04]  /*0420*/  UISETP.EQ.OR.EX UP3, UPT, UR5, URZ, !UP0, UP1 ;  /* 0x000000ff0500728c */ /* 0x000fc8000c762710 */
[----:B------:R-:W-:-:S05]  /*0430*/  UP2UR UR50, UPR, URZ, 0x8 ;  /* 0x00000008ff327883 */ /* 0x000fca0008000000 */
[----:B------:R-:W-:Y:S07]  /*0440*/  BRA.U !UP3, `(.L_x_8) ;  /* 0x000000010b207547 */ /* 0x000fee000b800000 */
[----:B------:R-:W-:Y:S01]  /*0450*/  UISETP.NE.U32.AND UP2, UPT, UR4, URZ, UPT ;  /* 0x000000ff0400728c */ /* 0x000fe2000bf45070 */
[----:B-----5:R-:W-:Y:S01]  /*0460*/  FSETP.NEU.AND P0, PT, R81, RZ, PT ;  /* 0x000000ff5100720b */ /* 0x020fe20003f0d000 */
[----:B------:R-:W-:Y:S02]  /*0470*/  USEL UR4, URZ, 0xffffffff, UP0 ;  /* 0xffffffffff047887 */ /* 0x000fe40008000000 */
[----:B------:R-:W-:-:S10]  /*0480*/  UISETP.NE.AND.EX UP2, UPT, UR5, URZ, UPT, UP2 ;  /* 0x000000ff0500728c */ /* 0x000fd4000bf45320 */
[----:B------:R-:W-:Y:S01]  /*0490*/  VOTEU.ANY UP1, P0 ;  /* 0x0000000000ff7886 */ /* 0x000fe20000020100 */
[----:B------:R-:W-:-:S04]  /*04a0*/  @!UP2 USEL UR4, URZ, 0xffffffff, UP1 ;  /* 0xffffffffff04a887 */ /* 0x000fc80008800000 */
[----:B------:R-:W-:-:S04]  /*04b0*/  ULOP3.LUT UR4, UR4, 0x1, URZ, 0xc0, !UPT ;  /* 0x0000000104047892 */ /* 0x000fc8000f8ec0ff */
[----:B------:R-:W-:-:S11]  /*04c0*/  UISETP.NE.U32.AND UP2, UPT, UR4, 0x1, UPT ;  /* 0x000000010400788c */ /* 0x000fd6000bf45070 */
.L_x_8:
[----:B-1----:R-:W1:Y:S01]  /*04d0*/  SHFL.IDX PT, R2, R173, RZ, 0x1f ;  /* 0x00001fffad027589 */ /* 0x002e6200000e0000 */
[----:B------:R-:W-:-:S04]  /*04e0*/  UISETP.NE.AND UP1, UPT, UR8, 0x2, UPT ;  /* 0x000000020800788c */ /* 0x000fc8000bf25270 */
[----:B------:R-:W-:Y:S01]  /*04f0*/  USEL UR6, URZ, 0x1, UP1 ;  /* 0x00000001ff067887 */ /* 0x000fe20008800000 */
[----:B-1----:R-:W-:-:S13]  /*0500*/  ISETP.NE.AND P0, PT, R2, RZ, PT ;  /* 0x000000ff0200720c */ /* 0x002fda0003f05270 */
[----:B------:R-:W-:Y:S05]  /*0510*/  @P0 BRA `(.L_x_9) ;  /* 0x0000000000580947 */ /* 0x000fea0003800000 */
[----:B------:R-:W1:Y:S01]  /*0520*/  S2UR UR5, SR_CgaCtaId ;  /* 0x00000000000579c3 */ /* 0x000e620000008800 */
[----:B------:R-:W-:Y:S01]  /*0530*/  UMOV UR7, 0x400 ;  /* 0x0000040000077882 */ /* 0x000fe20000000000 */
[----:B------:R-:W-:Y:S01]  /*0540*/  UMOV UR4, 0x1 ;  /* 0x0000000100047882 */ /* 0x000fe20000000000 */
[----:B------:R-:W-:Y:S01]  /*0550*/  ELECT P0, URZ, PT ;  /* 0x0000000000ff782f */ /* 0x000fe20003800000 */
[----:B------:R-:W-:-:S04]  /*0560*/  UIADD3 UR10, UPT, UPT, -UR4, 0x100000, URZ ;  /* 0x00100000040a7890 */ /* 0x000fc8000fffe1ff */
[----:B------:R-:W-:Y:S02]  /*0570*/  USHF.L.U32 UR11, UR10, 0xb, URZ ;  /* 0x0000000b0a0b7899 */ /* 0x000fe400080006ff */
[----:B------:R-:W-:Y:S02]  /*0580*/  USHF.L.U32 UR10, UR10, 0x1, URZ ;  /* 0x000000010a0a7899 */ /* 0x000fe400080006ff */
[----:B-1----:R-:W-:Y:S01]  /*0590*/  ULEA UR5, UR5, UR7, 0x18 ;  /* 0x0000000705057291 */ /* 0x002fe2000f8ec0ff */
[----:B------:R-:W1:Y:S11]  /*05a0*/  FENCE.VIEW.ASYNC.S ;  /* 0x00000000000073c6 */ /* 0x000e760000000000 */
[----:B-1----:R1:W3:Y:S01]  /*05b0*/  SYNCS.EXCH.64 URZ, [UR5], UR10 ;  /* 0x0000000a05ff75b2 */ /* 0x0022e20008000100 */
[----:B------:R1:W4:Y:S01]  /*05c0*/  SYNCS.EXCH.64 URZ, [UR5+0x30], UR10 ;  /* 0x0000300a05ff75b2 */ /* 0x0003220008000100 */
[----:B------:R1:W1:Y:S01]  /*05d0*/  SYNCS.EXCH.64 URZ, [UR5+0x8], UR10 ;  /* 0x0000080a05ff75b2 */ /* 0x0002620008000100 */
        /* <DEDUP_REMOVED lines=9> */
[----:B------:R-:W-:Y:S01]  /*0670*/  NOP ;  /* 0x0000000000007918 */ /* 0x000fe20000000000 */
.L_x_9:
[----:B------:R-:W2:Y:S01]  /*0680*/  SHFL.IDX PT, R2, R173, RZ, 0x1f ;  /* 0x00001fffad027589 */ /* 0x000ea200000e0000 */
[----:B------:R-:W-:Y:S01]  /*0690*/  NOP ;  /* 0x0000000000007918 */ /* 0x000fe20000000000 */
[----:B--2---:R-:W-:-:S13]  /*06a0*/  ISETP.NE.AND P0, PT, R2, 0x1, PT ;  /* 0x000000010200780c */ /* 0x004fda0003f05270 */
[----:B------:R-:W-:Y:S05]  /*06b0*/  @P0 BRA `(.L_x_10) ;  /* 0x0000000000480947 */ /* 0x000fea0003800000 */
[----:B------:R-:W2:Y:S01]  /*06c0*/  S2UR UR7, SR_CgaCtaId ;  /* 0x00000000000779c3 */ /* 0x000ea20000008800 */
[----:B------:R-:W-:Y:S01]  /*06d0*/  UMOV UR9, 0x400 ;  /* 0x0000040000097882 */ /* 0x000fe20000000000 */
[----:B-1----:R-:W-:Y:S01]  /*06e0*/  UMOV UR5, 0x20 ;  /* 0x0000002000057882 */ /* 0x002fe20000000000 */
[----:B------:R-:W-:Y:S01]  /*06f0*/  UMOV UR4, 0x80 ;  /* 0x0000008000047882 */ /* 0x000fe20000000000 */
[----:B------:R-:W-:-:S04]  /*0700*/  UIADD3 UR10, UPT, UPT, -UR5, 0x100000, URZ ;  /* 0x00100000050a7890 */ /* 0x000fc8000fffe1ff */
[----:B------:R-:W-:Y:S02]  /*0710*/  USHF.L.U32 UR11, UR10, 0xb, URZ ;  /* 0x0000000b0a0b7899 */ /* 0x000fe400080006ff */
[----:B------:R-:W-:Y:S02]  /*0720*/  USHF.L.U32 UR10, UR10, 0x1, URZ ;  /* 0x000000010a0a7899 */ /* 0x000fe400080006ff */
[----:B------:R-:W-:-:S04]  /*0730*/  UIADD3 UR4, UPT, UPT, -UR4, 0x100000, URZ ;  /* 0x0010000004047890 */ /* 0x000fc8000fffe1ff */
[----:B------:R-:W-:Y:S02]  /*0740*/  USHF.L.U32 UR5, UR4, 0xb, URZ ;  /* 0x0000000b04057899 */ /* 0x000fe400080006ff */
[----:B------:R-:W-:Y:S01]  /*0750*/  USHF.L.U32 UR4, UR4, 0x1, URZ ;  /* 0x0000000104047899 */ /* 0x000fe200080006ff */
[----:B------:R-:W-:Y:S01]  /*0760*/  ELECT P0, URZ, PT ;  /* 0x0000000000ff782f */ /* 0x000fe20003800000 */
[----:B--2---:R-:W-:Y:S01]  /*0770*/  ULEA UR7, UR7, UR9, 0x18 ;  /* 0x0000000907077291 */ /* 0x004fe2000f8ec0ff */
[----:B------:R-:W1:Y:S11]  /*0780*/  FENCE.VIEW.ASYNC.S ;  /* 0x00000000000073c6 */ /* 0x000e760000000000 */
[----:B-1----:R2:W1:Y:S01]  /*0790*/  SYNCS.EXCH.64 URZ, [UR7+0x60], UR10 ;  /* 0x0000600a07ff75b2 */ /* 0x0024620008000100 */
[----:B------:R2:W1:Y:S01]  /*07a0*/  SYNCS.EXCH.64 URZ, [UR7+0x70], UR4 ;  /* 0x0000700407ff75b2 */ /* 0x0004620008000100 */
[----:B------:R2:W1:Y:S01]  /*07b0*/  SYNCS.EXCH.64 URZ, [UR7+0x68], UR10 ;  /* 0x0000680a07ff75b2 */ /* 0x0004620008000100 */
[----:B------:R2:W1:Y:S02]  /*07c0*/  SYNCS.EXCH.64 URZ, [UR7+0x78], UR4 ;  /* 0x0000780407ff75b2 */ /* 0x0004640008000100 */
[----:B--2---:R-:W-:Y:S01]  /*07d0*/  NOP ;  /* 0x0000000000007918 */ /* 0x004fe20000000000 */
.L_x_10:
[----:B------:R-:W2:Y:S01]  /*07e0*/  SHFL.IDX PT, R2, R173, RZ, 0x1f ;  /* 0x00001fffad027589 */ /* 0x000ea200000e0000 */
[----:B------:R-:W-:Y:S01]  /*07f0*/  NOP ;  /* 0x0000000000007918 */ /* 0x000fe20000000000 */
[----:B--2---:R-:W-:-:S13]  /*0800*/  ISETP.NE.AND P0, PT, R2, 0x3, PT ;  /* 0x000000030200780c */ /* 0x004fda0003f05270 */
[----:B------:R-:W-:Y:S05]  /*0810*/  @P0 BRA `(.L_x_11) ;  /* 0x0000000000300947 */ /* 0x000fea0003800000 */
[----:B-1----:R-:W1:Y:S01]  /*0820*/  S2UR UR5, SR_CgaCtaId ;  /* 0x00000000000579c3 */ /* 0x002e620000008800 */
        /* <DEDUP_REMOVED lines=8> */
[----:B-1----:R2:W1:Y:S01]  /*08b0*/  SYNCS.EXCH.64 URZ, [UR5+0x80], UR10 ;  /* 0x0000800a05ff75b2 */ /* 0x0024620008000100 */
[----:B------:R2:W1:Y:S02]  /*08c0*/  SYNCS.EXCH.64 URZ, [UR5+0x88], UR10 ;  /* 0x0000880a05ff75b2 */ /* 0x0004640008000100 */
[----:B--2---:R-:W-:Y:S01]  /*08d0*/  NOP ;  /* 0x0000000000007918 */ /* 0x004fe20000000000 */
.L_x_11:
[----:B------:R-:W2:Y:S01]  /*08e0*/  SHFL.IDX PT, R2, R173, RZ, 0x1f ;  /* 0x00001fffad027589 */ /* 0x000ea200000e0000 */
[----:B------:R-:W-:Y:S01]  /*08f0*/  NOP ;  /* 0x0000000000007918 */ /* 0x000fe20000000000 */
[----:B--2---:R-:W-:-:S13]  /*0900*/  ISETP.NE.AND P0, PT, R2, 0x4, PT ;  /* 0x000000040200780c */ /* 0x004fda0003f05270 */
[----:B------:R-:W-:Y:S05]  /*0910*/  @P0 BRA `(.L_x_12) ;  /* 0x00000000004c0947 */ /* 0x000fea0003800000 */
[----:B-1----:R-:W1:Y:S01]  /*0920*/  S2UR UR5, SR_CgaCtaId ;  /* 0x00000000000579c3 */ /* 0x002e620000008800 */
[----:B------:R-:W-:Y:S01]  /*0930*/  UMOV UR9, 0x100 ;  /* 0x0000010000097882 */ /* 0x000fe20000000000 */
[----:B------:R-:W-:Y:S01]  /*0940*/  UMOV UR7, 0x400 ;  /* 0x0000040000077882 */ /* 0x000fe20000000000 */
[----:B------:R-:W-:Y:S01]  /*0950*/  USEL UR9, UR9, 0xe0, UP2 ;  /* 0x000000e009097887 */ /* 0x000fe20009000000 */
[----:B------:R-:W-:Y:S01]  /*0960*/  UMOV UR4, 0x1 ;  /* 0x0000000100047882 */ /* 0x000fe20000000000 */
[----:B------:R-:W-:Y:S01]  /*0970*/  ELECT P0, URZ, PT ;  /* 0x0000000000ff782f */ /* 0x000fe20003800000 */
[----:B------:R-:W-:-:S04]  /*0980*/  UIADD3 UR10, UPT, UPT, -UR4, 0x100000, URZ ;  /* 0x00100000040a7890 */ /* 0x000fc8000fffe1ff */
[----:B------:R-:W-:Y:S02]  /*0990*/  USHF.L.U32 UR11, UR10, 0xb, URZ ;  /* 0x0000000b0a0b7899 */ /* 0x000fe400080006ff */
[----:B------:R-:W-:Y:S02]  /*09a0*/  USHF.L.U32 UR10, UR10, 0x1, URZ ;  /* 0x000000010a0a7899 */ /* 0x000fe400080006ff */
[----:B------:R-:W-:-:S04]  /*09b0*/  UIADD3 UR12, UPT, UPT, -UR9, 0x100000, URZ ;  /* 0x00100000090c7890 */ /* 0x000fc8000fffe1ff */
[----:B------:R-:W-:Y:S02]  /*09c0*/  USHF.L.U32 UR13, UR12, 0xb, URZ ;  /* 0x0000000b0c0d7899 */ /* 0x000fe400080006ff */
[----:B------:R-:W-:Y:S02]  /*09d0*/  USHF.L.U32 UR12, UR12, 0x1, URZ ;  /* 0x000000010c0c7899 */ /* 0x000fe400080006ff */
[----:B-1----:R-:W-:Y:S01]  /*09e0*/  ULEA UR5, UR5, UR7, 0x18 ;  /* 0x0000000705057291 */ /* 0x002fe2000f8ec0ff */
[----:B------:R-:W1:Y:S11]  /*09f0*/  FENCE.VIEW.ASYNC.S ;  /* 0x00000000000073c6 */ /* 0x000e760000000000 */
[----:B-1----:R2:W1:Y:S01]  /*0a00*/  SYNCS.EXCH.64 URZ, [UR5+0x90], UR10 ;  /* 0x0000900a05ff75b2 */ /* 0x0024620008000100 */
[----:B------:R2:W1:Y:S01]  /*0a10*/  SYNCS.EXCH.64 URZ, [UR5+0xa0], UR12 ;  /* 0x0000a00c05ff75b2 */ /* 0x0004620008000100 */
[----:B------:R2:W1:Y:S01]  /*0a20*/  SYNCS.EXCH.64 URZ, [UR5+0x98], UR10 ;  /* 0x0000980a05ff75b2 */ /* 0x0004620008000100 */
[----:B------:R2:W1:Y:S02]  /*0a30*/  SYNCS.EXCH.64 URZ, [UR5+0xa8], UR12 ;  /* 0x0000a80c05ff75b2 */ /* 0x0004640008000100 */
[----:B--2---:R-:W-:Y:S01]  /*0a40*/  NOP ;  /* 0x0000000000007918 */ /* 0x004fe20000000000 */
.L_x_12:
        /* <DEDUP_REMOVED lines=20> */
[----:B------:R2:W1:Y:S01]  /*0b90*/  SYNCS.EXCH.64 URZ, [UR7+0xd8], UR4 ;  /* 0x0000d80407ff75b2 */ /* 0x0004620008000100 */
[----:B------:R2:W1:Y:S01]  /*0ba0*/  SYNCS.EXCH.64 URZ, [UR7+0xc0], UR10 ;  /* 0x0000c00a07ff75b2 */ /* 0x0004620008000100 */
[----:B------:R2:W1:Y:S01]  /*0bb0*/  SYNCS.EXCH.64 URZ, [UR7+0xe0], UR4 ;  /* 0x0000e00407ff75b2 */ /* 0x0004620008000100 */
[----:B------:R2:W1:Y:S01]  /*0bc0*/  SYNCS.EXCH.64 URZ, [UR7+0xc8], UR10 ;  /* 0x0000c80a07ff75b2 */ /* 0x0004620008000100 */
[----:B------:R2:W1:Y:S02]  /*0bd0*/  SYNCS.EXCH.64 URZ, [UR7+0xe8], UR4 ;  /* 0x0000e80407ff75b2 */ /* 0x0004640008000100 */
[----:B--2---:R-:W-:Y:S01]  /*0be0*/  NOP ;  /* 0x0000000000007918 */ /* 0x004fe20000000000 */
.L_x_13:
        /* <DEDUP_REMOVED lines=18> */
.L_x_14:
[----:B-1----:R-:W1:Y:S01]  /*0d10*/  S2UR UR5, SR_CTAID.X ;  /* 0x00000000000579c3 */ /* 0x002e620000002500 */
[----:B------:R-:W-:-:S05]  /*0d20*/  CS2R.32 R170, SR_CgaSize ;  /* 0x0000000000aa7805 */ /* 0x000fca0000008a00 */
[----:B------:R-:W-:-:S05]  /*0d30*/  IMAD R170, R170, -0xa0, RZ ;  /* 0xffffff60aaaa7824 */ /* 0x000fca00078e02ff */
[----:B------:R-:W-:-:S14]  /*0d40*/  R2UR UR9, R170 ;  /* 0x00000000aa0972ca */ /* 0x000fdc00000e0000 */
[----:B------:R-:W2:Y:S01]  /*0d50*/  LDCU UR9, c[0x0][UR9+0x2b0] ;  /* 0x00005600090977ac */ /* 0x000ea20008000800 */
[----:B------:R-:W-:Y:S01]  /*0d60*/  NOP ;  /* 0x0000000000007918 */ /* 0x000fe20000000000 */
[----:B------:R-:W-:-:S05]  /*0d70*/  CS2R.32 R170, SR_CgaSize ;  /* 0x0000000000aa7805 */ /* 0x000fca0000008a00 */
[----:B------:R-:W-:-:S05]  /*0d80*/  IMAD R170, R170, -0xa0, RZ ;  /* 0xffffff60aaaa7824 */ /* 0x000fca00078e02ff */
[----:B------:R-:W-:-:S14]  /*0d90*/  R2UR UR7, R170 ;  /* 0x00000000aa0772ca */ /* 0x000fdc00000e0000 */
[----:B------:R-:W3:Y:S01]  /*0da0*/  LDCU UR7, c[0x0][UR7+0x2b4] ;  /* 0x00005680070777ac */ /* 0x000ee20008000800 */
[----:B------:R-:W4:Y:S08]  /*0db0*/  S2UR UR4, SR_CTAID.Y ;  /* 0x00000000000479c3 */ /* 0x000f300000002600 */
[----:B------:R-:W3:Y:S01]  /*0dc0*/  LDC R9, c[0x0][0xb24] ;  /* 0x0002c900ff097b82 */ /* 0x000ee20000000800 */
[----:B-1----:R-:W-:-:S02]  /*0dd0*/  I2FP.F32.U32 R5, UR5 ;  /* 0x0000000500057c45 */ /* 0x002fc40008201000 */
[----:B------:R-:W-:-:S05]  /*0de0*/  CS2R.32 R3, SR_CgaSize ;  /* 0x0000000000037805 */ /* 0x000fca0000008a00 */
[----:B------:R-:W-:-:S06]  /*0df0*/  IMAD R3, R3, -0xa0, RZ ;  /* 0xffffff6003037824 */ /* 0x000fcc00078e02ff */
[----:B------:R-:W1:Y:S01]  /*0e00*/  LDC R3, c[0x0][R3+0x2a0] ;  /* 0x0000a80003037b82 */ /* 0x000e620000000800 */
[----:B------:R-:W-:Y:S01]  /*0e10*/  MOV R21, UR5 ;  /* 0x0000000500157c02 */ /* 0x000fe20008000f00 */
[----:B--2---:R-:W-:Y:S01]  /*0e20*/  FMUL R5, R5, UR9 ;  /* 0x0000000905057c20 */ /* 0x004fe20008400000 */
[----:B----4-:R-:W-:Y:S02]  /*0e30*/  I2FP.F32.U32 R4, UR4 ;  /* 0x0000000400047c45 */ /* 0x010fe40008201000 */
[----:B------:R-:W-:-:S05]  /*0e40*/  CS2R.32 R2, SR_CgaSize ;  /* 0x0000000000027805 */ /* 0x000fca0000008a00 */
[----:B------:R-:W-:-:S06]  /*0e50*/  IMAD R2, R2, -0xa0, RZ ;  /* 0xffffff6002027824 */ /* 0x000fcc00078e02ff */
[----:B------:R-:W2:Y:S01]  /*0e60*/  LDC R2, c[0x0][R2+0x2a4] ;  /* 0x0000a90002027b82 */ /* 0x000ea20000000800 */
[----:B------:R-:W4:Y:S01]  /*0e70*/  F2I.U32.TRUNC.NTZ R170, R5 ;  /* 0x0000000500aa7305 */ /* 0x000f22000020f000 */
[----:B------:R-:W-:Y:S01]  /*0e80*/  MOV R20, UR4 ;  /* 0x0000000400147c02 */ /* 0x000fe20008000f00 */
[----:B---3--:R-:W-:-:S05]  /*0e90*/  FMUL R4, R4, UR7 ;  /* 0x0000000704047c20 */ /* 0x008fca0008400000 */
[----:B------:R-:W-:Y:S01]  /*0ea0*/  BAR.SYNC.DEFER_BLOCKING 0x0 ;  /* 0x0000000000007b1d */ /* 0x000fe20000010000 */
[----:B------:R-:W-:-:S05]  /*0eb0*/  ISETP.GE.AND P0, PT, R9, 0x1, PT ;  /* 0x000000010900780c */ /* 0x000fca0003f06270 */
[----:B------:R-:W3:Y:S02]  /*0ec0*/  F2I.U32.TRUNC.NTZ R147, R4 ;  /* 0x0000000400937305 */ /* 0x000ee4000020f000 */
[----:B------:R-:W2:Y:S01]  /*0ed0*/  S2UR UR36, SR_CTAID.Z ;  /* 0x00000000002479c3 */ /* 0x000ea20000002700 */
[----:B----4-:R-:W-:-:S05]  /*0ee0*/  IADD3 R170, PT, PT, -R170, RZ, RZ ;  /* 0x000000ffaaaa7210 */ /* 0x010fca0007ffe1ff */
[----:B-1----:R-:W-:Y:S01]  /*0ef0*/  IMAD R170, R3, R170, UR5 ;  /* 0x0000000503aa7e24 */ /* 0x002fe2000f8e02aa */
[----:B---3--:R-:W-:-:S05]  /*0f00*/  IADD3 R147, PT, PT, -R147, RZ, RZ ;  /* 0x000000ff93937210 */ /* 0x008fca0007ffe1ff */
[----:B--2---:R-:W-:Y:S01]  /*0f10*/  IMAD R147, R2, R147, UR4 ;  /* 0x0000000402937e24 */ /* 0x004fe2000f8e0293 */
[----:B------:R-:W-:Y:S06]  /*0f20*/  @!P0 BRA `(.L_x_15) ;  /* 0x0000000000b88947 */ /* 0x000fec0003800000 */
[----:B------:R-:W1:Y:S01]  /*0f30*/  LDC.64 R4, c[0x0][0xb18] ;  /* 0x0002c600ff047b82 */ /* 0x000e620000000a00 */
[----:B------:R-:W-:-:S07]  /*0f40*/  ISETP.NE.AND P0, PT, R9, 0x1, PT ;  /* 0x000000010900780c */ /* 0x000fce0003f05270 */
[----:B------:R-:W2:Y:S08]  /*0f50*/  LDC R10, c[0x0][0xb0c] ;  /* 0x0002c300ff0a7b82 */ /* 0x000eb00000000800 */
[----:B------:R-:W3:Y:S08]  /*0f60*/  LDC R11, c[0x0][0x370] ;  /* 0x0000dc00ff0b7b82 */ /* 0x000ef00000000800 */
[----:B------:R-:W4:Y:S01]  /*0f70*/  LDC R12, c[0x0][0x374] ;  /* 0x0000dd00ff0c7b82 */ /* 0x000f220000000800 */
[----:B-1----:R-:W-:-:S07]  /*0f80*/  ISETP.NE.AND P1, PT, R4, 0x1, PT ;  /* 0x000000010400780c */ /* 0x002fce0003f25270 */
[----:B------:R-:W3:Y:S01]  /*0f90*/  LDC.64 R6, c[0x0][0xb10] ;  /* 0x0002c400ff067b82 */ /* 0x000ee20000000a00 */
[----:B--2---:R-:W-:-:S07]  /*0fa0*/  ISETP.NE.AND P2, PT, R10, 0x1, PT ;  /* 0x000000010a00780c */ /* 0x004fce0003f45270 */
[----:B------:R-:W1:Y:S08]  /*0fb0*/  LDC R8, c[0x0][0xb20] ;  /* 0x0002c800ff087b82 */ /* 0x000e700000000800 */
[----:B------:R-:W2:Y:S01]  /*0fc0*/  LDC.64 R2, c[0x0][0xb28] ;  /* 0x0002ca00ff027b82 */ /* 0x000ea20000000a00 */
[----:B----4-:R-:W-:-:S04]  /*0fd0*/  IMAD.HI.U32 R13, R12, R5, RZ ;  /* 0x000000050c0d7227 */ /* 0x010fc800078e00ff */
[----:B------:R-:W-:-:S04]  /*0fe0*/  IMAD.HI.U32 R5, R20, R5, RZ ;  /* 0x0000000514057227 */ /* 0x000fc800078e00ff */
[----:B---3--:R-:W-:-:S04]  /*0ff0*/  IMAD.HI.U32 R14, R11, R6, RZ ;  /* 0x000000060b0e7227 */ /* 0x008fc800078e00ff */
[C---:B------:R-:W-:Y:S01]  /*1000*/  IMAD.HI.U32 R16, R21.reuse, R6, RZ ;  /* 0x0000000615107227 */ /* 0x040fe200078e00ff */
[-C--:B------:R-:W-:Y:S02]  /*1010*/  @P2 SHF.R.U32.HI R11, RZ, R7.reuse, R14 ;  /* 0x00000007ff0b2219 */ /* 0x080fe4000001160e */
[-C--:B-1----:R-:W-:Y:S02]  /*1020*/  @P1 SHF.R.U32.HI R12, RZ, R8.reuse, R13 ;  /* 0x00000008ff0c1219 */ /* 0x082fe4000001160d */
[----:B------:R-:W-:Y:S02]  /*1030*/  SHF.R.U32.HI R5, RZ, R8, R5 ;  /* 0x00000008ff057219 */ /* 0x000fe40000011605 */
[----:B------:R-:W-:Y:S02]  /*1040*/  SHF.R.U32.HI R16, RZ, R7, R16 ;  /* 0x00000007ff107219 */ /* 0x000fe40000011610 */
[----:B------:R-:W-:Y:S01]  /*1050*/  SEL R5, R20, R5, !P1 ;  /* 0x0000000514057207 */ /* 0x000fe20004800000 */
[----:B--2---:R-:W-:Y:S01]  /*1060*/  IMAD.HI.U32 R14, R12, R2, RZ ;  /* 0x000000020c0e7227 */ /* 0x004fe200078e00ff */
[----:B------:R-:W-:-:S02]  /*1070*/  SEL R7, R21, R16, !P2 ;  /* 0x0000001015077207 */ /* 0x000fc40005000000 */
[----:B------:R-:W-:Y:S01]  /*1080*/  IADD3 R13, PT, PT, -R5, RZ, RZ ;  /* 0x000000ff050d7210 */ /* 0x000fe20007ffe1ff */
[----:B------:R-:W-:Y:S01]  /*1090*/  IMAD.HI.U32 R6, R11, R2, RZ ;  /* 0x000000020b067227 */ /* 0x000fe200078e00ff */
[----:B------:R-:W-:-:S03]  /*10a0*/  @P0 SHF.R.U32.HI R12, RZ, R3, R14 ;  /* 0x00000003ff0c0219 */ /* 0x000fc6000001160e */
[----:B------:R-:W-:Y:S01]  /*10b0*/  IMAD R13, R4, R13, R20 ;  /* 0x0000000d040d7224 */ /* 0x000fe200078e0214 */
[----:B------:R-:W-:Y:S01]  /*10c0*/  @P0 SHF.R.U32.HI R11, RZ, R3, R6 ;  /* 0x00000003ff0b0219 */ /* 0x000fe20000011606 */
[----:B------:R-:W-:-:S04]  /*10d0*/  IMAD R12, R12, R9, RZ ;  /* 0x000000090c0c7224 */ /* 0x000fc800078e02ff */
[----:B------:R-:W-:Y:S01]  /*10e0*/  IMAD R6, R11, R9, RZ ;  /* 0x000000090b067224 */ /* 0x000fe200078e02ff */
[----:B------:R-:W-:-:S04]  /*10f0*/  ISETP.GE.AND P1, PT, R5, R12, PT ;  /* 0x0000000c0500720c */ /* 0x000fc80003f26270 */
[----:B------:R-:W-:Y:S01]  /*1100*/  ISETP.GE.OR P1, PT, R7, R6, P1 ;  /* 0x000000060700720c */ /* 0x000fe20000f26670 */
[----:B------:R-:W-:-:S05]  /*1110*/  IMAD.HI.U32 R6, R5, R2, RZ ;  /* 0x0000000205067227 */ /* 0x000fca00078e00ff */
[----:B------:R-:W-:-:S04]  /*1120*/  SHF.R.U32.HI R6, RZ, R3, R6 ;  /* 0x00000003ff067219 */ /* 0x000fc80000011606 */
[----:B------:R-:W-:-:S03]  /*1130*/  SEL R6, R5, R6, !P0 ;  /* 0x0000000605067207 */ /* 0x000fc60004000000 */
[----:B------:R-:W-:Y:S01]  /*1140*/  @!P1 IMAD.HI.U32 R8, R7, R2, RZ ;  /* 0x0000000207089227 */ /* 0x000fe200078e00ff */
[----:B------:R-:W-:-:S04]  /*1150*/  IADD3 R2, PT, PT, -R6, RZ, RZ ;  /* 0x000000ff06027210 */ /* 0x000fc80007ffe1ff */
[----:B------:R-:W-:Y:S01]  /*1160*/  @!P1 SHF.R.U32.HI R8, RZ, R3, R8 ;  /* 0x00000003ff089219 */ /* 0x000fe20000011608 */
[----:B------:R-:W-:-:S03]  /*1170*/  IMAD R2, R9, R2, R5 ;  /* 0x0000000209027224 */ /* 0x000fc600078e0205 */
[----:B------:R-:W-:-:S05]  /*1180*/  @!P1 SEL R3, R7, R8, !P0 ;  /* 0x0000000807039207 */ /* 0x000fca0004000000 */
[--C-:B------:R-:W-:Y:S02]  /*1190*/  @!P1 IMAD.IADD R6, R6, 0x1, -R3.reuse ;  /* 0x0000000106069824 */ /* 0x100fe400078e0a03 */
[----:B------:R-:W-:Y:S01]  /*11a0*/  @!P1 IMAD R3, R2, R11, R3 ;  /* 0x0000000b02039224 */ /* 0x000fe200078e0203 */
[----:B------:R-:W-:Y:S01]  /*11b0*/  IADD3 R2, PT, PT, -R7, RZ, RZ ;  /* 0x000000ff07027210 */ /* 0x000fe20007ffe1ff */
[----:B------:R-:W-:Y:S02]  /*11c0*/  @!P1 IMAD R5, R6, R9, R7 ;  /* 0x0000000906059224 */ /* 0x000fe400078e0207 */
[----:B------:R-:W-:Y:S02]  /*11d0*/  @!P1 IMAD.MOV.U32 R7, RZ, RZ, R3 ;  /* 0x000000ffff079224 */ /* 0x000fe400078e0003 */
[----:B------:R-:W-:Y:S02]  /*11e0*/  IMAD R2, R10, R2, R21 ;  /* 0x000000020a027224 */ /* 0x000fe400078e0215 */
[----:B------:R-:W-:-:S02]  /*11f0*/  IMAD R20, R5, R4, R13 ;  /* 0x0000000405147224 */ /* 0x000fc400078e020d */
[----:B------:R-:W-:Y:S02]  /*1200*/  IMAD R21, R7, R10, R2 ;  /* 0x0000000a07157224 */ /* 0x000fe400078e0202 */
.L_x_15:
[----:B------:R-:W1:Y:S01]  /*1210*/  LDCU UR4, c[0x0][0xb30] ;  /* 0x00016600ff0477ac */ /* 0x000e620008000800 */
[----:B------:R-:W2:Y:S08]  /*1220*/  S2UR UR37, SR_CgaCtaId ;  /* 0x00000000002579c3 */ /* 0x000eb00000008800 */
[----:B------:R-:W3:Y:S01]  /*1230*/  LDC R72, c[0x0][0xb24] ;  /* 0x0002c900ff487b82 */ /* 0x000ee20000000800 */
[----:B-1----:R-:W-:-:S09]  /*1240*/  UISETP.NE.AND UP1, UPT, UR4, 0x1, UPT ;  /* 0x000000010400788c */ /* 0x002fd2000bf25270 */
[----:B--2---:R-:W-:Y:S05]  /*1250*/  BRA.U UP1, `(.L_x_16) ;  /* 0x0000000101407547 */ /* 0x004fea000b800000 */
[----:B------:R-:W1:Y:S08]  /*1260*/  LDC.64 R4, c[0x0][0xb10] ;  /* 0x0002c400ff047b82 */ /* 0x000e700000000a00 */
[----:B------:R-:W2:Y:S08]  /*1270*/  LDC.64 R2, c[0x0][0xb18] ;  /* 0x0002c600ff027b82 */ /* 0x000eb00000000a00 */
[----:B------:R-:W4:Y:S08]  /*1280*/  LDC R6, c[0x0][0xb20] ;  /* 0x0002c800ff067b82 */ /* 0x000f300000000800 */
[----:B------:R-:W3:Y:S01]  /*1290*/  LDC R8, c[0x0][0xb0c] ;  /* 0x0002c300ff087b82 */ /* 0x000ee20000000800 */
[----:B-1----:R-:W-:-:S05]  /*12a0*/  IMAD.HI.U32 R4, R21, R4, RZ ;  /* 0x0000000415047227 */ /* 0x002fca00078e00ff */
[----:B------:R-:W-:Y:S01]  /*12b0*/  SHF.R.U32.HI R4, RZ, R5, R4 ;  /* 0x00000005ff047219 */ /* 0x000fe20000011604 */
[----:B--2---:R-:W-:Y:S01]  /*12c0*/  IMAD.HI.U32 R3, R20, R3, RZ ;  /* 0x0000000314037227 */ /* 0x004fe200078e00ff */
[----:B------:R-:W-:-:S04]  /*12d0*/  ISETP.NE.AND P0, PT, R2, 0x1, PT ;  /* 0x000000010200780c */ /* 0x000fc80003f05270 */
[----:B----4-:R-:W-:-:S04]  /*12e0*/  SHF.R.U32.HI R3, RZ, R6, R3 ;  /* 0x00000006ff037219 */ /* 0x010fc80000011603 */
[----:B------:R-:W-:Y:S02]  /*12f0*/  SEL R3, R20, R3, !P0 ;  /* 0x0000000314037207 */ /* 0x000fe40004000000 */
[----:B---3--:R-:W-:-:S04]  /*1300*/  ISETP.NE.AND P1, PT, R8, 0x1, PT ;  /* 0x000000010800780c */ /* 0x008fc80003f25270 */
[----:B------:R-:W-:-:S05]  /*1310*/  SEL R4, R21, R4, !P1 ;  /* 0x0000000415047207 */ /* 0x000fca0004800000 */
[----:B------:R-:W-:Y:S02]  /*1320*/  IMAD.IADD R5, R3, 0x1, -R4 ;  /* 0x0000000103057824 */ /* 0x000fe400078e0a04 */
[----:B------:R-:W-:Y:S02]  /*1330*/  IMAD.IADD R3, R4, 0x1, -R3 ;  /* 0x0000000104037824 */ /* 0x000fe400078e0a03 */
[----:B------:R-:W-:Y:S02]  /*1340*/  IMAD R21, R5, R8, R21 ;  /* 0x0000000805157224 */ /* 0x000fe400078e0215 */
[----:B------:R-:W-:-:S07]  /*1350*/  IMAD R20, R3, R2, R20 ;  /* 0x0000000203147224 */ /* 0x000fce00078e0214 */
.L_x_16:
[----:B------:R-:W-:Y:S01]  /*1360*/  BAR.SYNC.DEFER_BLOCKING 0x0 ;  /* 0x0000000000007b1d */ /* 0x000fe20000010000 */
[----:B------:R-:W-:Y:S01]  /*1370*/  UISETP.NE.AND UP1, UPT, UR8, 0x2, UPT ;  /* 0x000000020800788c */ /* 0x000fe2000bf25270 */
[----:B------:R-:W-:Y:S02]  /*1380*/  ISETP.NE.OR P5, PT, R0, 0x2, !P5 ;  /* 0x000000020000780c */ /* 0x000fe40006fa5670 */
[----:B------:R-:W-:-:S06]  /*1390*/  LOP3.LUT R2, R189, 0x1f, RZ, 0xc0, !PT ;  /* 0x0000001fbd027812 */ /* 0x000fcc00078ec0ff */
[----:B------:R-:W-:Y:S05]  /*13a0*/  BRA.U UP1, `(.L_x_17) ;  /* 0x00000011019c7547 */ /* 0x000fea000b800000 */
[----:B------:R-:W1:Y:S01]  /*13b0*/  LDCU UR13, c[0x0][0x38c] ;  /* 0x00007180ff0d77ac */ /* 0x000e620008000800 */
[----:B------:R-:W2:Y:S01]  /*13c0*/  LDC R9, c[0x0][0x370] ;  /* 0x0000dc00ff097b82 */ /* 0x000ea20000000800 */
[----:B------:R-:W-:Y:S01]  /*13d0*/  PLOP3.LUT P1, PT, PT, PT, UP2, 0x80, 0x8 ;  /* 0x000000000008781c */ /* 0x000fe20003f2f028 */
[----:B------:R-:W-:Y:S01]  /*13e0*/  IMAD.MOV.U32 R15, RZ, RZ, 0x1 ;  /* 0x00000001ff0f7424 */ /* 0x000fe200078e00ff */
[----:B------:R-:W-:Y:S01]  /*13f0*/  ISETP.EQ.OR P4, PT, R2, RZ, P5 ;  /* 0x000000ff0200720c */ /* 0x000fe20002f82670 */
[----:B------:R-:W-:Y:S01]  /*1400*/  IMAD.MOV.U32 R14, RZ, RZ, RZ ;  /* 0x000000ffff0e7224 */ /* 0x000fe200078e00ff */
[----:B------:R-:W-:Y:S02]  /*1410*/  PLOP3.LUT P1, PT, P1, PT, PT, 0x8, 0x80 ;  /* 0x000000000080781c */ /* 0x000fe40000f2e170 */
[----:B------:R-:W-:Y:S01]  /*1420*/  CS2R R12, SRZ ;  /* 0x00000000000c7805 */ /* 0x000fe2000001ff00 */
[----:B------:R-:W-:Y:S01]  /*1430*/  IMAD.MOV.U32 R10, RZ, RZ, 0x1 ;  /* 0x00000001ff0a7424 */ /* 0x000fe200078e00ff */
[----:B------:R-:W4:Y:S01]  /*1440*/  LDC R0, c[0x0][0x374] ;  /* 0x0000dd00ff007b82 */ /* 0x000f220000000800 */
[----:B------:R-:W2:Y:S01]  /*1450*/  LDCU.64 UR22, c[0x0][0x348] ;  /* 0x00006900ff1677ac */ /* 0x000ea20008000a00 */
[----:B------:R-:W-:Y:S01]  /*1460*/  UMOV UR6, URZ ;  /* 0x000000ff00067c82 */ /* 0x000fe20008000000 */
[----:B-1----:R-:W-:-:S04]  /*1470*/  UIADD3 UR5, UPT, UPT, UR13, 0x7f, URZ ;  /* 0x0000007f0d057890 */ /* 0x002fc8000fffe0ff */
[----:B------:R-:W-:-:S04]  /*1480*/  USHF.R.S32.HI UR4, URZ, 0x1f, UR5 ;  /* 0x0000001fff047899 */ /* 0x000fc80008011405 */
[----:B------:R-:W-:-:S04]  /*1490*/  ULEA.HI UR4, UR4, UR5, URZ, 0x7 ;  /* 0x0000000504047291 */ /* 0x000fc8000f8f38ff */
[----:B------:R-:W-:Y:S02]  /*14a0*/  USHF.R.S32.HI UR15, URZ, 0x7, UR4 ;  /* 0x00000007ff0f7899 */ /* 0x000fe40008011404 */
[----:B------:R-:W-:Y:S02]  /*14b0*/  UIADD3 UR4, UPT, UPT, UR13, -0x1, URZ ;  /* 0xffffffff0d047890 */ /* 0x000fe4000fffe0ff */
[----:B------:R-:W-:Y:S02]  /*14c0*/  UISETP.LT.U32.AND UP0, UPT, UR15, 0x6, UPT ;  /* 0x000000060f00788c */ /* 0x000fe4000bf01070 */
[----:B------:R-:W-:Y:S02]  /*14d0*/  UISETP.GE.U32.AND UP1, UPT, UR4, -0xff, UPT ;  /* 0xffffff010400788c */ /* 0x000fe4000bf26070 */
[----:B------:R-:W-:Y:S02]  /*14e0*/  USEL UR14, UR15, 0x6, UP0 ;  /* 0x000000060f0e7887 */ /* 0x000fe40008000000 */
[----:B------:R-:W-:-:S02]  /*14f0*/  UIADD3 UR13, UPT, UPT, UR13, 0xfe, URZ ;  /* 0x000000fe0d0d7890 */ /* 0x000fc4000fffe0ff */
[----:B------:R-:W-:Y:S02]  /*1500*/  UIADD3 UR5, UPT, UPT, UR14, -0x1, URZ ;  /* 0xffffffff0e057890 */ /* 0x000fe4000fffe0ff */
[----:B------:R-:W-:-:S03]  /*1510*/  UIADD3 UR7, UPT, UPT, UR15, -UR14, URZ ;  /* 0x8000000e0f077290 */ /* 0x000fc6000fffe0ff */
[----:B------:R-:W-:-:S04]  /*1520*/  @UP1 UIADD3 UR5, UPT, UPT, UR14, URZ, URZ ;  /* 0x000000ff0e051290 */ /* 0x000fc8000fffe0ff */
[----:B--2---:R-:W-:-:S12]  /*1530*/  UIADD3 UR5, UPT, UPT, UR5, 0x1, URZ ;  /* 0x0000000105057890 */ /* 0x004fd8000fffe0ff */
.L_x_35:
[----:B------:R-:W-:Y:S01]  /*1540*/  UISETP.NE.AND UP0, UPT, UR37, URZ, UPT ;  /* 0x000000ff2500728c */ /* 0x000fe2000bf05270 */
[----:B------:R-:W1:Y:S08]  /*1550*/  S2UR UR37, SR_CgaCtaId ;  /* 0x00000000002579c3 */ /* 0x000e700000008800 */
[----:B------:R-:W-:Y:S05]  /*1560*/  BRA.U UP0, `(.L_x_18) ;  /* 0x0000000100347547 */ /* 0x000fea000b800000 */
[----:B------:R-:W2:Y:S01]  /*1570*/  S2R R2, SR_CgaCtaId ;  /* 0x0000000000027919 */ /* 0x000ea20000008800 */
[----:B------:R-:W-:-:S04]  /*1580*/  MOV R3, 0x400 ;  /* 0x0000040000037802 */ /* 0x000fc80000000f00 */
[----:B--2---:R-:W-:Y:S02]  /*1590*/  LEA R3, R2, R3, 0x18 ;  /* 0x0000000302037211 */ /* 0x004fe400078ec0ff */
[----:B------:R-:W-:-:S03]  /*15a0*/  SHF.L.U32 R2, R10, 0x1f, RZ ;  /* 0x0000001f0a027819 */ /* 0x000fc600000006ff */
[----:B------:R-:W-:-:S04]  /*15b0*/  IMAD R3, R12, 0x8, R3 ;  /* 0x000000080c037824 */ /* 0x000fc800078e0203 */
[----:B------:R-:W2:Y:S02]  /*15c0*/  SYNCS.PHASECHK.TRANS64.TRYWAIT P0, [R3+URZ+0x100], R2 ;  /* 0x00010002030075a7 */ /* 0x000ea400080011ff */
[----:B--2---:R-:W-:Y:S05]  /*15d0*/  @!P0 BRA `(.L_x_19) ;  /* 0x0000006c00588947 */ /* 0x004fea0003800000 */
.L_x_108:
[----:B------:R-:W-:Y:S01]  /*15e0*/  VIADD R12, R12, 0x1 ;  /* 0x000000010c0c7836 */ /* 0x000fe20000000000 */
[----:B------:R2:W-:Y:S04]  /*15f0*/  SYNCS.ARRIVE.TRANS64.A1T0 RZ, [R3+URZ+0xf0], RZ ;  /* 0x0000f0ff03ff79a7 */ /* 0x0005e800081000ff */
[----:B------:R-:W-:-:S04]  /*1600*/  ISETP.NE.AND P0, PT, R12, 0x2, PT ;  /* 0x000000020c00780c */ /* 0x000fc80003f05270 */
[----:B------:R-:W-:Y:S02]  /*1610*/  SEL R12, R12, RZ, P0 ;  /* 0x000000ff0c0c7207 */ /* 0x000fe40000000000 */
[----:B--2---:R-:W-:-:S04]  /*1620*/  SEL R3, RZ, 0x1, P0 ;  /* 0x00000001ff037807 */ /* 0x004fc80000000000 */
[----:B------:R-:W-:-:S07]  /*1630*/  LOP3.LUT R10, R10, R3, RZ, 0x3c, !PT ;  /* 0x000000030a0a7212 */ /* 0x000fce00078e3cff */
.L_x_18:
[----:B------:R-:W-:Y:S01]  /*1640*/  UMOV UR4, 0x400 ;  /* 0x0000040000047882 */ /* 0x000fe20000000000 */
[----:B------:R-:W-:Y:S01]  /*1650*/  SHF.L.U32 R2, R15, 0x1f, RZ ;  /* 0x0000001f0f027819 */ /* 0x000fe200000006ff */
[----:B-1----:R-:W-:Y:S01]  /*1660*/  ULEA UR4, UR37, UR4, 0x18 ;  /* 0x0000000425047291 */ /* 0x002fe2000f8ec0ff */
[----:B------:R-:W-:Y:S01]  /*1670*/  R2UR UR35, R21 ;  /* 0x00000000152372ca */ /* 0x000fe200000e0000 */
[----:B------:R-:W-:Y:S01]  /*1680*/  UISETP.GE.U32.AND UP0, UPT, UR13, 0xff, UPT ;  /* 0x000000ff0d00788c */ /* 0x000fe2000bf06070 */
[----:B------:R-:W-:Y:S01]  /*1690*/  R2UR UR10, R20 ;  /* 0x00000000140a72ca */ /* 0x000fe200000e0000 */
[----:B------:R-:W-:Y:S01]  /*16a0*/  ULEA UR8, UR6, UR4, 0x3 ;  /* 0x0000000406087291 */ /* 0x000fe2000f8e18ff */
[----:B------:R-:W-:-:S08]  /*16b0*/  UMOV UR24, URZ ;  /* 0x000000ff00187c82 */ /* 0x000fd00008000000 */
[----:B------:R1:W2:Y:S01]  /*16c0*/  SYNCS.PHASECHK.TRANS64.TRYWAIT P0, [UR8+0x30], R2 ;  /* 0x00003002ff0075a7 */ /* 0x0002a20008001108 */
[----:B------:R-:W-:Y:S02]  /*16d0*/  USHF.L.U32 UR35, UR35, 0x7, URZ ;  /* 0x0000000723237899 */ /* 0x000fe400080006ff */
[----:B------:R-:W-:Y:S01]  /*16e0*/  USHF.L.U32 UR10, UR10, 0x7, URZ ;  /* 0x000000070a0a7899 */ /* 0x000fe200080006ff */
[----:B------:R-:W-:Y:S11]  /*16f0*/  BRA.U !UP0, `(.L_x_20) ;  /* 0x0000000108a47547 */ /* 0x000ff6000b800000 */
[----:B------:R-:W-:Y:S01]  /*1700*/  UMOV UR16, URZ ;  /* 0x000000ff00107c82 */ /* 0x000fe20008000000 */
[----:B------:R-:W-:-:S05]  /*1710*/  UMOV UR17, UR6 ;  /* 0x0000000600117c82 */ /* 0x000fca0008000000 */
.L_x_25:
[----:B-1----:R-:W-:Y:S01]  /*1720*/  ULEA UR33, UR17, UR4, 0x3 ;  /* 0x0000000411217291 */ /* 0x002fe2000f8e18ff */
[----:B--2---:R-:W-:Y:S01]  /*1730*/  @!P5 MOV R3, 0x8000 ;  /* 0x000080000003d802 */ /* 0x004fe20000000f00 */
[----:B--2---:R-:W-:Y:S10]  /*1740*/  @P0 BRA `(.L_x_21) ;  /* 0x00000000000c0947 */ /* 0x004ff40003800000 */
[----:B------:R-:W-:-:S04]  /*1750*/  SHF.L.U32 R5, R15, 0x1f, RZ ;  /* 0x0000001f0f057819 */ /* 0x000fc800000006ff */
[----:B------:R-:W2:Y:S02]  /*1760*/  SYNCS.PHASECHK.TRANS64.TRYWAIT P0, [UR33+0x30], R5 ;  /* 0x00003005ff0075a7 */ /* 0x000ea40008001121 */
[----:B--2---:R-:W-:Y:S05]  /*1770*/  @!P0 BRA `(.L_x_22) ;  /* 0x0000006c00048947 */ /* 0x004fea0003800000 */
.L_x_21:
[----:B------:R2:W-:Y:S01]  /*1780*/  @!P5 SYNCS.ARRIVE.TRANS64 RZ, [UR33], R3 ;  /* 0x00000003ffffd9a7 */ /* 0x0005e20008000021 */
[----:B------:R-:W-:Y:S04]  /*1790*/  BSSY.RECONVERGENT B0, `(.L_x_23) ;  /* 0x0000003000007945 */ /* 0x000fe80003800200 */
[----:B------:R-:W-:Y:S05]  /*17a0*/  @P4 BRA `(.L_x_24) ;  /* 0x0000000000044947 */ /* 0x000fea0003800000 */
[----:B------:R-:W-:Y:S05]  /*17b0*/  BPT.TRAP 0x1 ;  /* 0x000000040000795c */ /* 0x000fea0000300000 */
.L_x_24:
[----:B------:R-:W-:Y:S05]  /*17c0*/  BSYNC.RECONVERGENT B0 ;  /* 0x0000000000007941 */ /* 0x000fea0003800200 */
.L_x_23:
[----:B------:R-:W-:Y:S02]  /*17d0*/  UIADD3 UR6, UPT, UPT, UR17, 0x1, URZ ;  /* 0x0000000111067890 */ /* 0x000fe4000fffe0ff */
[----:B------:R-:W-:Y:S02]  /*17e0*/  UIADD3 UR26, UP1, UPT, UR22, 0x80, URZ ;  /* 0x00000080161a7890 */ /* 0x000fe4000ff3e0ff */
[----:B------:R-:W-:Y:S02]  /*17f0*/  UISETP.NE.AND UP0, UPT, UR6, 0x6, UPT ;  /* 0x000000060600788c */ /* 0x000fe4000bf05270 */
[----:B------:R-:W-:Y:S02]  /*1800*/  USHF.L.U32 UR34, UR16, 0x7, URZ ;  /* 0x0000000710227899 */ /* 0x000fe400080006ff */
[----:B------:R-:W-:Y:S02]  /*1810*/  USEL UR9, URZ, 0x1, UP0 ;  /* 0x00000001ff097887 */ /* 0x000fe40008000000 */
[----:B------:R-:W-:-:S02]  /*1820*/  USEL UR6, UR6, URZ, UP0 ;  /* 0x000000ff06067287 */ /* 0x000fc40008000000 */
[----:B------:R-:W-:Y:S02]  /*1830*/  UIADD3 UR20, UP0, UPT, UR22, 0x180, URZ ;  /* 0x0000018016147890 */ /* 0x000fe4000ff1e0ff */
[----:B------:R-:W-:Y:S01]  /*1840*/  ULEA UR8, UR6, UR4, 0x3 ;  /* 0x0000000406087291 */ /* 0x000fe2000f8e18ff */
[----:B------:R-:W-:Y:S01]  /*1850*/  LOP3.LUT R15, R15, UR9, RZ, 0x3c, !PT ;  /* 0x000000090f0f7c12 */ /* 0x000fe2000f8e3cff */
[----:B------:R-:W-:Y:S02]  /*1860*/  UIADD3.X UR27, UPT, UPT, URZ, UR23, URZ, UP1, !UPT ;  /* 0x00000017ff1b7290 */ /* 0x000fe40008ffe4ff */
[----:B------:R-:W-:Y:S01]  /*1870*/  UIADD3.X UR21, UPT, UPT, URZ, UR23, URZ, UP0, !UPT ;  /* 0x00000017ff157290 */ /* 0x000fe200087fe4ff */
[----:B-1----:R-:W-:Y:S01]  /*1880*/  SHF.L.U32 R2, R15, 0x1f, RZ ;  /* 0x0000001f0f027819 */ /* 0x002fe200000006ff */
[----:B------:R-:W-:Y:S01]  /*1890*/  UMOV UR18, 0x0 ;  /* 0x0000000000127882 */ /* 0x000fe20000000000 */
[----:B------:R-:W-:Y:S01]  /*18a0*/  UMOV UR19, 0x10000000 ;  /* 0x1000000000137882 */ /* 0x000fe20000000000 */
[----:B------:R-:W-:Y:S01]  /*18b0*/  UMOV UR12, UR36 ;  /* 0x00000024000c7c82 */ /* 0x000fe20008000000 */
[----:B------:R1:W1:Y:S01]  /*18c0*/  SYNCS.PHASECHK.TRANS64.TRYWAIT P0, [UR8+0x30], R2 ;  /* 0x00003002ff0075a7 */ /* 0x0002620008001108 */
[----:B------:R-:W-:Y:S01]  /*18d0*/  ULEA UR8, UR17, UR4, 0xe ;  /* 0x0000000411087291 */ /* 0x000fe2000f8e70ff */
[----:B------:R-:W-:Y:S01]  /*18e0*/  UMOV UR9, UR33 ;  /* 0x0000002100097c82 */ /* 0x000fe20008000000 */
[----:B------:R-:W-:-:S02]  /*18f0*/  UMOV UR11, UR34 ;  /* 0x00000022000b7c82 */ /* 0x000fc40008000000 */
[----:B------:R-:W-:Y:S02]  /*1900*/  UIADD3 UR32, UPT, UPT, UR8, 0x8400, URZ ;  /* 0x0000840008207890 */ /* 0x000fe4000fffe0ff */
[----:B------:R-:W-:Y:S02]  /*1910*/  UIADD3 UR8, UPT, UPT, UR8, 0x20400, URZ ;  /* 0x0002040008087890 */ /* 0x000fe4000fffe0ff */
[----:B------:R-:W-:Y:S01]  /*1920*/  UIADD3 UR16, UPT, UPT, UR16, 0x1, URZ ;  /* 0x0000000110107890 */ /* 0x000fe2000fffe0ff */
[----:B------:R-:W-:Y:S01]  /*1930*/  UMOV UR24, UR5 ;  /* 0x0000000500187c82 */ /* 0x000fe20008000000 */
[----:B------:R-:W-:Y:S02]  /*1940*/  UMOV UR17, UR6 ;  /* 0x0000000600117c82 */ /* 0x000fe40008000000 */
[----:B------:R-:W-:Y:S01]  /*1950*/  UISETP.NE.AND UP0, UPT, UR16, UR5, UPT ;  /* 0x000000051000728c */ /* 0x000fe2000bf05270 */
[----:B------:R1:W-:Y:S02]  /*1960*/  UTMALDG.3D [UR32], [UR26], desc[UR18] ;  /* 0x000012201a0075b4 */ /* 0x0003e40008011000 */
[----:B------:R1:W-:Y:S06]  /*1970*/  UTMALDG.3D [UR8], [UR20], desc[UR18] ;  /* 0x00001208140075b4 */ /* 0x0003ec0008011000 */
[----:B------:R-:W-:Y:S05]  /*1980*/  BRA.U UP0, `(.L_x_25) ;  /* 0xfffffffd00647547 */ /* 0x000fea000b83ffff */
.L_x_20:
[----:B-1----:R-:W-:Y:S01]  /*1990*/  ULEA UR8, UR6, UR4, 0x3 ;  /* 0x0000000406087291 */ /* 0x002fe2000f8e18ff */
[----:B------:R-:W-:Y:S01]  /*19a0*/  SHF.L.U32 R2, R15, 0x1f, RZ ;  /* 0x0000001f0f027819 */ /* 0x000fe200000006ff */
[----:B------:R-:W-:Y:S01]  /*19b0*/  @!P1 SYNCS.ARRIVE.TRANS64.A1T0 RZ, [UR4+0x88], RZ ;  /* 0x000088ffffff99a7 */ /* 0x000fe20008100004 */
[----:B------:R-:W-:-:S06]  /*19c0*/  UISETP.GT.AND UP0, UPT, UR15, UR14, UPT ;  /* 0x0000000e0f00728c */ /* 0x000fcc000bf04270 */
[----:B--2---:R1:W2:Y:S03]  /*19d0*/  SYNCS.PHASECHK.TRANS64.TRYWAIT P0, [UR8+0x30], R2 ;  /* 0x00003002ff0075a7 */ /* 0x0042a60008001108 */
[----:B------:R-:W-:Y:S05]  /*19e0*/  BRA.U !UP0, `(.L_x_26) ;  /* 0x0000000108a87547 */ /* 0x000fea000b800000 */
[----:B------:R-:W-:Y:S01]  /*19f0*/  UIADD3 UR21, UPT, UPT, UR7, UR24, URZ ;  /* 0x0000001807157290 */ /* 0x000fe2000fffe0ff */
[----:B------:R-:W-:-:S11]  /*1a00*/  UMOV UR25, UR6 ;  /* 0x0000000600197c82 */ /* 0x000fd60008000000 */
.L_x_31:
[----:B-1----:R-:W-:Y:S01]  /*1a10*/  ULEA UR17, UR25, UR4, 0x3 ;  /* 0x0000000419117291 */ /* 0x002fe2000f8e18ff */
[----:B--2---:R-:W-:Y:S01]  /*1a20*/  @!P5 MOV R3, 0x8000 ;  /* 0x000080000003d802 */ /* 0x004fe20000000f00 */
[----:B--2---:R-:W-:Y:S10]  /*1a30*/  @P0 BRA `(.L_x_27) ;  /* 0x00000000000c0947 */ /* 0x004ff40003800000 */
[----:B------:R-:W-:-:S04]  /*1a40*/  SHF.L.U32 R5, R15, 0x1f, RZ ;  /* 0x0000001f0f057819 */ /* 0x000fc800000006ff */
[----:B------:R-:W2:Y:S02]  /*1a50*/  SYNCS.PHASECHK.TRANS64.TRYWAIT P0, [UR17+0x30], R5 ;  /* 0x00003005ff0075a7 */ /* 0x000ea40008001111 */
[----:B--2---:R-:W-:Y:S05]  /*1a60*/  @!P0 BRA `(.L_x_28) ;  /* 0x0000006800608947 */ /* 0x004fea0003800000 */
.L_x_27:
[----:B------:R2:W-:Y:S01]  /*1a70*/  @!P5 SYNCS.ARRIVE.TRANS64 RZ, [UR17], R3 ;  /* 0x00000003ffffd9a7 */ /* 0x0005e20008000011 */
[----:B------:R-:W-:Y:S04]  /*1a80*/  BSSY.RECONVERGENT B0, `(.L_x_29) ;  /* 0x0000003000007945 */ /* 0x000fe80003800200 */
[----:B------:R-:W-:Y:S05]  /*1a90*/  @P4 BRA `(.L_x_30) ;  /* 0x0000000000044947 */ /* 0x000fea0003800000 */
[----:B------:R-:W-:Y:S05]  /*1aa0*/  BPT.TRAP 0x1 ;  /* 0x000000040000795c */ /* 0x000fea0000300000 */
.L_x_30:
[----:B------:R-:W-:Y:S05]  /*1ab0*/  BSYNC.RECONVERGENT B0 ;  /* 0x0000000000007941 */ /* 0x000fea0003800200 */
.L_x_29:
        /* <DEDUP_REMOVED lines=20> */
[----:B------:R-:W-:Y:S01]  /*1c00*/  UIADD3 UR8, UPT, UPT, UR8, 0x20400, URZ ;  /* 0x0002040008087890 */ /* 0x000fe2000fffe0ff */
[----:B------:R-:W-:Y:S01]  /*1c10*/  UMOV UR9, UR17 ;  /* 0x0000001100097c82 */ /* 0x000fe20008000000 */
[----:B------:R-:W-:Y:S01]  /*1c20*/  UMOV UR11, UR18 ;  /* 0x00000012000b7c82 */ /* 0x000fe20008000000 */
[----:B------:R-:W-:Y:S01]  /*1c30*/  UIADD3 UR24, UPT, UPT, UR24, 0x1, URZ ;  /* 0x0000000118187890 */ /* 0x000fe2000fffe0ff */
[----:B------:R-:W-:-:S03]  /*1c40*/  UMOV UR25, UR6 ;  /* 0x0000000600197c82 */ /* 0x000fc60008000000 */
[----:B------:R1:W-:Y:S01]  /*1c50*/  UTMALDG.3D [UR16], [UR30], desc[UR26] ;  /* 0x00001a101e0075b4 */ /* 0x0003e20008011000 */
[----:B------:R-:W-:Y:S01]  /*1c60*/  UISETP.NE.AND UP0, UPT, UR24, UR21, UPT ;  /* 0x000000151800728c */ /* 0x000fe2000bf05270 */
[----:B------:R1:W-:Y:S08]  /*1c70*/  UTMALDG.3D [UR8], [UR28], desc[UR26] ;  /* 0x00001a081c0075b4 */ /* 0x0003f00008011000 */
[----:B------:R-:W-:Y:S05]  /*1c80*/  BRA.U UP0, `(.L_x_31) ;  /* 0xfffffffd00607547 */ /* 0x000fea000b83ffff */
.L_x_26:
[C---:B-1----:R-:W-:Y:S01]  /*1c90*/  LEA R2, R14.reuse, UR4, 0x3 ;  /* 0x000000040e027c11 */ /* 0x042fe2000f8e18ff */
[----:B------:R-:W-:Y:S01]  /*1ca0*/  NOP ;  /* 0x0000000000007918 */ /* 0x000fe20000000000 */
[----:B--2---:R-:W-:Y:S02]  /*1cb0*/  SHF.L.U32 R3, R13, 0x1f, RZ ;  /* 0x0000001f0d037819 */ /* 0x004fe400000006ff */
[----:B------:R-:W-:Y:S02]  /*1cc0*/  LEA R4, R14, UR4, 0x4 ;  /* 0x000000040e047c11 */ /* 0x000fe4000f8e20ff */
[----:B------:R-:W1:Y:S02]  /*1cd0*/  SYNCS.PHASECHK.TRANS64.TRYWAIT P0, [R2+URZ+0x90], R3 ;  /* 0x00009003020075a7 */ /* 0x000e6400080011ff */
[----:B-1----:R-:W-:Y:S05]  /*1ce0*/  @!P0 BRA `(.L_x_32) ;  /* 0x0000006400d88947 */ /* 0x002fea0003800000 */
.L_x_111:
[----:B------:R-:W2:Y:S01]  /*1cf0*/  LDS.128 R4, [R4+0x120] ;  /* 0x0001200004047984 */ /* 0x000ea20000000c00 */
[----:B---3--:R-:W-:Y:S01]  /*1d00*/  ISETP.GE.AND P0, PT, R72, 0x1, PT ;  /* 0x000000014800780c */ /* 0x008fe20003f06270 */
[----:B-1----:R-:W-:Y:S01]  /*1d10*/  VIADD R2, R2, 0xa0 ;  /* 0x000000a002027836 */ /* 0x002fe20000000000 */
[----:B------:R-:W-:Y:S01]  /*1d20*/  @!PT LDS RZ, [RZ] ;  /* 0x00000000fffff984 */ /* 0x000fe20000000800 */
[----:B------:R-:W-:Y:S01]  /*1d30*/  @!PT LDS RZ, [RZ] ;  /* 0x00000000fffff984 */ /* 0x000fe20000000800 */
[----:B------:R-:W-:Y:S01]  /*1d40*/  @!PT LDS RZ, [RZ] ;  /* 0x00000000fffff984 */ /* 0x000fe20000000800 */
[----:B------:R-:W-:Y:S01]  /*1d50*/  @!PT LDS RZ, [RZ] ;  /* 0x00000000fffff984 */ /* 0x000fe20000000800 */
[----:B------:R1:W-:Y:S06]  /*1d60*/  MEMBAR.ALL.CTA ;  /* 0x0000000000007992 */ /* 0x0003ec0000008000 */
[----:B-1----:R-:W1:Y:S01]  /*1d70*/  FENCE.VIEW.ASYNC.S ;  /* 0x00000000000073c6 */ /* 0x002e620000000000 */
[----:B------:R-:W-:-:S04]  /*1d80*/  PRMT R2, RZ, 0x654, R2 ;  /* 0x00000654ff027816 */ /* 0x000fc80000000002 */
[----:B-1----:R1:W-:Y:S01]  /*1d90*/  SYNCS.ARRIVE.TRANS64.RED.A1T0 RZ, [R2+URZ], RZ ;  /* 0x000000ff02ff79a7 */ /* 0x0023e200081004ff */
[----:B--2---:R-:W-:-:S13]  /*1da0*/  LOP3.LUT P2, RZ, R6, 0x1, RZ, 0xc0, !PT ;  /* 0x0000000106ff7812 */ /* 0x004fda000784c0ff */
[----:B------:R-:W-:Y:S01]  /*1db0*/  @P2 SHF.R.U32.HI R3, RZ, 0x10, R5 ;  /* 0x00000010ff032819 */ /* 0x000fe20000011605 */
[----:B------:R-:W-:Y:S01]  /*1dc0*/  VOTEU.ANY UP0, P2 ;  /* 0x0000000000ff7886 */ /* 0x000fe20001000100 */
[----:B------:R-:W-:Y:S02]  /*1dd0*/  @P2 MOV R11, R4 ;  /* 0x00000004000b2202 */ /* 0x000fe40000000f00 */
[----:B------:R-:W-:Y:S02]  /*1de0*/  @P2 R2UR.BROADCAST UR8, R3 ;  /* 0x00000000030822ca */ /* 0x000fe400008e0000 */
[----:B------:R-:W-:-:S11]  /*1df0*/  @P2 LOP3.LUT R8, R5, 0xffff, RZ, 0xc0, !PT ;  /* 0x0000ffff05082812 */ /* 0x000fd600078ec0ff */
[----:B------:R-:W-:Y:S01]  /*1e00*/  @UP0 UMOV UR36, UR8 ;  /* 0x0000000800240c82 */ /* 0x000fe20008000000 */
[----:B-1----:R-:W-:Y:S05]  /*1e10*/  @!P0 BRA `(.L_x_33) ;  /* 0x0000000000b88947 */ /* 0x002fea0003800000 */
[----:B------:R-:W4:Y:S01]  /*1e20*/  LDC.64 R4, c[0x0][0xb18] ;  /* 0x0002c600ff047b82 */ /* 0x000f220000000a00 */
[----:B------:R-:W-:-:S07]  /*1e30*/  ISETP.NE.AND P3, PT, R72, 0x1, PT ;  /* 0x000000014800780c */ /* 0x000fce0003f65270 */
[----:B------:R-:W1:Y:S08]  /*1e40*/  LDC.64 R6, c[0x0][0xb10] ;  /* 0x0002c400ff067b82 */ /* 0x000e700000000a00 */
[----:B------:R-:W2:Y:S08]  /*1e50*/  LDC R16, c[0x0][0xb20] ;  /* 0x0002c800ff107b82 */ /* 0x000eb00000000800 */
[----:B------:R-:W3:Y:S01]  /*1e60*/  LDC R18, c[0x0][0xb0c] ;  /* 0x0002c300ff127b82 */ /* 0x000ee20000000800 */
[----:B----4-:R-:W-:Y:S01]  /*1e70*/  IMAD.HI.U32 R17, R0, R5, RZ ;  /* 0x0000000500117227 */ /* 0x010fe200078e00ff */
[----:B------:R-:W-:-:S03]  /*1e80*/  ISETP.NE.AND P0, PT, R4, 0x1, PT ;  /* 0x000000010400780c */ /* 0x000fc60003f05270 */
[----:B------:R-:W-:-:S03]  /*1e90*/  IMAD.HI.U32 R5, R8, R5, RZ ;  /* 0x0000000508057227 */ /* 0x000fc600078e00ff */
[----:B------:R-:W4:Y:S01]  /*1ea0*/  LDC.64 R2, c[0x0][0xb28] ;  /* 0x0002ca00ff027b82 */ /* 0x000f220000000a00 */
[----:B-1----:R-:W-:-:S04]  /*1eb0*/  IMAD.HI.U32 R20, R9, R6, RZ ;  /* 0x0000000609147227 */ /* 0x002fc800078e00ff */
[----:B------:R-:W-:Y:S01]  /*1ec0*/  IMAD.HI.U32 R22, R11, R6, RZ ;  /* 0x000000060b167227 */ /* 0x000fe200078e00ff */
[----:B------:R-:W-:Y:S02]  /*1ed0*/  SHF.R.U32.HI R20, RZ, R7, R20 ;  /* 0x00000007ff147219 */ /* 0x000fe40000011614 */
[-C--:B--2---:R-:W-:Y:S02]  /*1ee0*/  SHF.R.U32.HI R17, RZ, R16.reuse, R17 ;  /* 0x00000010ff117219 */ /* 0x084fe40000011611 */
[----:B------:R-:W-:Y:S02]  /*1ef0*/  SHF.R.U32.HI R5, RZ, R16, R5 ;  /* 0x00000010ff057219 */ /* 0x000fe40000011605 */
[----:B------:R-:W-:Y:S02]  /*1f00*/  SEL R17, R0, R17, !P0 ;  /* 0x0000001100117207 */ /* 0x000fe40004000000 */
[----:B------:R-:W-:Y:S02]  /*1f10*/  SHF.R.U32.HI R22, RZ, R7, R22 ;  /* 0x00000007ff167219 */ /* 0x000fe40000011616 */
[----:B---3--:R-:W-:-:S02]  /*1f20*/  ISETP.NE.AND P1, PT, R18, 0x1, PT ;  /* 0x000000011200780c */ /* 0x008fc40003f25270 */
[----:B------:R-:W-:Y:S02]  /*1f30*/  SEL R5, R8, R5, !P0 ;  /* 0x0000000508057207 */ /* 0x000fe40004000000 */
[----:B------:R-:W-:Y:S02]  /*1f40*/  SEL R19, R9, R20, !P1 ;  /* 0x0000001409137207 */ /* 0x000fe40004800000 */
[----:B------:R-:W-:Y:S01]  /*1f50*/  SEL R7, R11, R22, !P1 ;  /* 0x000000160b077207 */ /* 0x000fe20004800000 */
[----:B----4-:R-:W-:-:S04]  /*1f60*/  IMAD.HI.U32 R20, R17, R2, RZ ;  /* 0x0000000211147227 */ /* 0x010fc800078e00ff */
[----:B------:R-:W-:Y:S01]  /*1f70*/  IMAD.HI.U32 R6, R19, R2, RZ ;  /* 0x0000000213067227 */ /* 0x000fe200078e00ff */
[----:B------:R-:W-:-:S04]  /*1f80*/  @P3 SHF.R.U32.HI R17, RZ, R3, R20 ;  /* 0x00000003ff113219 */ /* 0x000fc80000011614 */
[----:B------:R-:W-:Y:S01]  /*1f90*/  @P3 SHF.R.U32.HI R19, RZ, R3, R6 ;  /* 0x00000003ff133219 */ /* 0x000fe20000011606 */
[----:B------:R-:W-:-:S04]  /*1fa0*/  IMAD R17, R72, R17, RZ ;  /* 0x0000001148117224 */ /* 0x000fc800078e02ff */
[----:B------:R-:W-:Y:S01]  /*1fb0*/  IMAD R6, R72, R19, RZ ;  /* 0x0000001348067224 */ /* 0x000fe200078e02ff */
[C---:B------:R-:W-:Y:S02]  /*1fc0*/  ISETP.GE.AND P0, PT, R5.reuse, R17, PT ;  /* 0x000000110500720c */ /* 0x040fe40003f06270 */
[----:B------:R-:W-:Y:S02]  /*1fd0*/  IADD3 R17, PT, PT, -R5, RZ, RZ ;  /* 0x000000ff05117210 */ /* 0x000fe40007ffe1ff */
[----:B------:R-:W-:Y:S01]  /*1fe0*/  ISETP.GE.OR P0, PT, R7, R6, P0 ;  /* 0x000000060700720c */ /* 0x000fe20000706670 */
[----:B------:R-:W-:-:S04]  /*1ff0*/  IMAD.HI.U32 R6, R5, R2, RZ ;  /* 0x0000000205067227 */ /* 0x000fc800078e00ff */
[----:B------:R-:W-:Y:S01]  /*2000*/  IMAD R8, R4, R17, R8 ;  /* 0x0000001104087224 */ /* 0x000fe200078e0208 */
[----:B------:R-:W-:-:S04]  /*2010*/  SHF.R.U32.HI R6, RZ, R3, R6 ;  /* 0x00000003ff067219 */ /* 0x000fc80000011606 */
[----:B------:R-:W-:-:S03]  /*2020*/  SEL R6, R5, R6, !P3 ;  /* 0x0000000605067207 */ /* 0x000fc60005800000 */
[----:B------:R-:W-:-:S04]  /*2030*/  @!P0 IMAD.HI.U32 R16, R7, R2, RZ ;  /* 0x0000000207108227 */ /* 0x000fc800078e00ff */
[----:B------:R-:W-:Y:S01]  /*2040*/  IMAD.MOV R2, RZ, RZ, -R6 ;  /* 0x000000ffff027224 */ /* 0x000fe200078e0a06 */
[----:B------:R-:W-:-:S03]  /*2050*/  @!P0 SHF.R.U32.HI R16, RZ, R3, R16 ;  /* 0x00000003ff108219 */ /* 0x000fc60000011610 */
[----:B------:R-:W-:Y:S01]  /*2060*/  IMAD R2, R72, R2, R5 ;  /* 0x0000000248027224 */ /* 0x000fe200078e0205 */
        /* <DEDUP_REMOVED lines=9> */
.L_x_33:
[----:B------:R-:W1:Y:S02]  /*2100*/  LDCU UR8, c[0x0][0xb30] ;  /* 0x00016600ff0877ac */ /* 0x000e640008000800 */
[----:B-1----:R-:W-:-:S09]  /*2110*/  UISETP.NE.AND UP0, UPT, UR8, 0x1, UPT ;  /* 0x000000010800788c */ /* 0x002fd2000bf05270 */
[----:B------:R-:W-:Y:S05]  /*2120*/  BRA.U UP0, `(.L_x_34) ;  /* 0x0000000100407547 */ /* 0x000fea000b800000 */
[----:B------:R-:W1:Y:S08]  /*2130*/  LDC.64 R4, c[0x0][0xb10] ;  /* 0x0002c400ff047b82 */ /* 0x000e700000000a00 */
[----:B------:R-:W2:Y:S08]  /*2140*/  LDC.64 R2, c[0x0][0xb18] ;  /* 0x0002c600ff027b82 */ /* 0x000eb00000000a00 */
[----:B------:R-:W3:Y:S08]  /*2150*/  LDC R6, c[0x0][0xb20] ;  /* 0x0002c800ff067b82 */ /* 0x000ef00000000800 */
[----:B------:R-:W4:Y:S01]  /*2160*/  LDC R16, c[0x0][0xb0c] ;  /* 0x0002c300ff107b82 */ /* 0x000f220000000800 */
[----:B-1----:R-:W-:-:S05]  /*2170*/  IMAD.HI.U32 R4, R11, R4, RZ ;  /* 0x000000040b047227 */ /* 0x002fca00078e00ff */
[----:B------:R-:W-:Y:S01]  /*2180*/  SHF.R.U32.HI R4, RZ, R5, R4 ;  /* 0x00000005ff047219 */ /* 0x000fe20000011604 */
[----:B--2---:R-:W-:Y:S01]  /*2190*/  IMAD.HI.U32 R3, R8, R3, RZ ;  /* 0x0000000308037227 */ /* 0x004fe200078e00ff */
[----:B------:R-:W-:-:S04]  /*21a0*/  ISETP.NE.AND P0, PT, R2, 0x1, PT ;  /* 0x000000010200780c */ /* 0x000fc80003f05270 */
[----:B---3--:R-:W-:-:S04]  /*21b0*/  SHF.R.U32.HI R3, RZ, R6, R3 ;  /* 0x00000006ff037219 */ /* 0x008fc80000011603 */
[----:B------:R-:W-:Y:S02]  /*21c0*/  SEL R3, R8, R3, !P0 ;  /* 0x0000000308037207 */ /* 0x000fe40004000000 */
[----:B----4-:R-:W-:-:S04]  /*21d0*/  ISETP.NE.AND P1, PT, R16, 0x1, PT ;  /* 0x000000011000780c */ /* 0x010fc80003f25270 */
[----:B------:R-:W-:-:S05]  /*21e0*/  SEL R4, R11, R4, !P1 ;  /* 0x000000040b047207 */ /* 0x000fca0004800000 */
[----:B------:R-:W-:Y:S02]  /*21f0*/  IMAD.IADD R5, R3, 0x1, -R4 ;  /* 0x0000000103057824 */ /* 0x000fe400078e0a04 */
[----:B------:R-:W-:Y:S02]  /*2200*/  IMAD.IADD R3, R4, 0x1, -R3 ;  /* 0x0000000104037824 */ /* 0x000fe400078e0a03 */
[----:B------:R-:W-:Y:S02]  /*2210*/  IMAD R11, R5, R16, R11 ;  /* 0x00000010050b7224 */ /* 0x000fe400078e020b */
[----:B------:R-:W-:-:S07]  /*2220*/  IMAD R8, R3, R2, R8 ;  /* 0x0000000203087224 */ /* 0x000fce00078e0208 */
.L_x_34:
[----:B------:R-:W-:Y:S01]  /*2230*/  VIADD R14, R14, 0x1 ;  /* 0x000000010e0e7836 */ /* 0x000fe20000000000 */
[----:B------:R-:W-:Y:S01]  /*2240*/  PLOP3.LUT P1, PT, PT, PT, PT, 0x80, 0x8 ;  /* 0x000000000008781c */ /* 0x000fe20003f2f070 */
[----:B------:R-:W-:Y:S02]  /*2250*/  IMAD.IADD R21, R11, 0x1, R170 ;  /* 0x000000010b157824 */ /* 0x000fe400078e02aa */
[----:B------:R-:W-:Y:S01]  /*2260*/  IMAD.IADD R20, R8, 0x1, R147 ;  /* 0x0000000108147824 */ /* 0x000fe200078e0293 */
[----:B------:R-:W-:-:S04]  /*2270*/  ISETP.NE.AND P0, PT, R14, 0x2, PT ;  /* 0x000000020e00780c */ /* 0x000fc80003f05270 */
[----:B------:R-:W-:Y:S02]  /*2280*/  SEL R2, RZ, 0x1, P0 ;  /* 0x00000001ff027807 */ /* 0x000fe40000000000 */
[----:B------:R-:W-:Y:S02]  /*2290*/  SEL R14, R14, RZ, P0 ;  /* 0x000000ff0e0e7207 */ /* 0x000fe40000000000 */
[----:B------:R-:W-:Y:S01]  /*22a0*/  LOP3.LUT R13, R13, R2, RZ, 0x3c, !PT ;  /* 0x000000020d0d7212 */ /* 0x000fe200078e3cff */
[----:B------:R-:W-:Y:S06]  /*22b0*/  @P2 BRA `(.L_x_35) ;  /* 0xfffffff000a02947 */ /* 0x000fec000383ffff */
[----:B------:R-:W-:Y:S01]  /*22c0*/  UIADD3 UR4, UPT, UPT, UR4, 0x30, URZ ;  /* 0x0000003004047890 */ /* 0x000fe2000fffe0ff */
[----:B------:R-:W-:-:S03]  /*22d0*/  SHF.L.U32 R3, R15, 0x1f, RZ ;  /* 0x0000001f0f037819 */ /* 0x000fc600000006ff */
[----:B------:R-:W-:-:S09]  /*22e0*/  ULEA UR5, UR6, UR4, 0x3 ;  /* 0x0000000406057291 */ /* 0x000fd2000f8e18ff */
[----:B------:R-:W1:Y:S02]  /*22f0*/  SYNCS.PHASECHK.TRANS64.TRYWAIT P0, [UR5], R3 ;  /* 0x00000003ff0075a7 */ /* 0x000e640008001105 */
[----:B-1----:R-:W-:Y:S05]  /*2300*/  @!P0 BRA `(.L_x_36) ;  /* 0x0000006000648947 */ /* 0x002fea0003800000 */
.L_x_113:
[----:B------:R-:W-:-:S04]  /*2310*/  UIADD3 UR6, UPT, UPT, UR6, 0x1, URZ ;  /* 0x0000000106067890 */ /* 0x000fc8000fffe0ff */
[----:B------:R-:W-:-:S04]  /*2320*/  UISETP.NE.AND UP0, UPT, UR6, 0x6, UPT ;  /* 0x000000060600788c */ /* 0x000fc8000bf05270 */
[----:B------:R-:W-:Y:S02]  /*2330*/  USEL UR7, URZ, 0x1, UP0 ;  /* 0x00000001ff077887 */ /* 0x000fe40008000000 */
[----:B------:R-:W-:-:S04]  /*2340*/  USEL UR6, UR6, URZ, UP0 ;  /* 0x000000ff06067287 */ /* 0x000fc80008000000 */
[----:B------:R-:W-:Y:S01]  /*2350*/  ULEA UR5, UR6, UR4, 0x3 ;  /* 0x0000000406057291 */ /* 0x000fe2000f8e18ff */
[----:B------:R-:W-:-:S04]  /*2360*/  LOP3.LUT R2, R15, UR7, RZ, 0x3c, !PT ;  /* 0x000000070f027c12 */ /* 0x000fc8000f8e3cff */
[----:B-1----:R-:W-:-:S04]  /*2370*/  SHF.L.U32 R3, R2, 0x1f, RZ ;  /* 0x0000001f02037819 */ /* 0x002fc800000006ff */
[----:B------:R-:W1:Y:S02]  /*2380*/  SYNCS.PHASECHK.TRANS64.TRYWAIT P0, [UR5], R3 ;  /* 0x00000003ff0075a7 */ /* 0x000e640008001105 */
[----:B-1----:R-:W-:Y:S05]  /*2390*/  @!P0 BRA `(.L_x_37) ;  /* 0x0000006000588947 */ /* 0x002fea0003800000 */
.L_x_115:
        /* <DEDUP_REMOVED lines=9> */
.L_x_117:
        /* <DEDUP_REMOVED lines=9> */
.L_x_119:
        /* <DEDUP_REMOVED lines=9> */
.L_x_121:
[----:B------:R-:W-:-:S04]  /*2550*/  UIADD3 UR6, UPT, UPT, UR6, 0x1, URZ ;  /* 0x0000000106067890 */ /* 0x000fc8000fffe0ff */
[----:B------:R-:W-:-:S04]  /*2560*/  UISETP.NE.AND UP0, UPT, UR6, 0x6, UPT ;  /* 0x000000060600788c */ /* 0x000fc8000bf05270 */
[----:B------:R-:W-:Y:S02]  /*2570*/  USEL UR5, URZ, 0x1, UP0 ;  /* 0x00000001ff057887 */ /* 0x000fe40008000000 */
[----:B------:R-:W-:-:S04]  /*2580*/  USEL UR6, UR6, URZ, UP0 ;  /* 0x000000ff06067287 */ /* 0x000fc80008000000 */
[----:B------:R-:W-:Y:S01]  /*2590*/  ULEA UR6, UR6, UR4, 0x3 ;  /* 0x0000000406067291 */ /* 0x000fe2000f8e18ff */
[----:B-1----:R-:W-:-:S04]  /*25a0*/  LOP3.LUT R3, R2, UR5, RZ, 0x3c, !PT ;  /* 0x0000000502037c12 */ /* 0x002fc8000f8e3cff */
[----:B------:R-:W-:Y:S01]  /*25b0*/  SHF.L.U32 R3, R3, 0x1f, RZ ;  /* 0x0000001f03037819 */ /* 0x000fe200000006ff */
[----:B----4-:R-:W-:-:S07]  /*25c0*/  IMAD.U32 R0, RZ, RZ, UR6 ;  /* 0x00000006ff007e24 */ /* 0x010fce000f8e00ff */
.L_x_41:
[----:B-1----:R1:W2:Y:S02]  /*25d0*/  SYNCS.PHASECHK.TRANS64.TRYWAIT P0, [R0+URZ], R3 ;  /* 0x00000003000075a7 */ /* 0x0022a400080011ff */
[----:B--2---:R-:W-:Y:S05]  /*25e0*/  @!P0 NANOSLEEP.SYNCS 0x989680 ;  /* 0x009896800000895d */ /* 0x004fea0003900000 */
[----:B------:R-:W2:Y:S02]  /*25f0*/  @!P0 SYNCS.PHASECHK.TRANS64 P0, [R0+URZ], R3 ;  /* 0x00000003000085a7 */ /* 0x000ea400080010ff */
[----:B--2---:R-:W-:Y:S05]  /*2600*/  @P0 EXIT ;  /* 0x000000000000094d */ /* 0x004fea0003800000 */
[----:B------:R-:W-:Y:S05]  /*2610*/  BRA `(.L_x_41) ;  /* 0xfffffffc00ec7947 */ /* 0x000fea000383ffff */
.L_x_17:
[----:B------:R-:W-:-:S04]  /*2620*/  UISETP.NE.AND UP1, UPT, UR37, URZ, UPT ;  /* 0x000000ff2500728c */ /* 0x000fc8000bf25270 */
[----:B------:R-:W-:-:S09]  /*2630*/  UISETP.NE.OR UP1, UPT, UR8, 0x1, UP1 ;  /* 0x000000010800788c */ /* 0x000fd20008f25670 */
[----:B------:R-:W-:Y:S05]  /*2640*/  BRA.U UP1, `(.L_x_42) ;  /* 0x0000000501487547 */ /* 0x000fea000b800000 */
[----:B------:R-:W-:Y:S01]  /*2650*/  ISETP.NE.AND P2, PT, R2, RZ, PT ;  /* 0x000000ff0200720c */ /* 0x000fe20003f45270 */
[----:B------:R-:W-:Y:S01]  /*2660*/  IMAD.MOV.U32 R12, RZ, RZ, 0x1 ;  /* 0x00000001ff0c7424 */ /* 0x000fe200078e00ff */
[----:B------:R-:W-:Y:S02]  /*2670*/  CS2R R10, SRZ ;  /* 0x00000000000a7805 */ /* 0x000fe4000001ff00 */
[----:B------:R-:W-:Y:S01]  /*2680*/  CS2R R8, SRZ ;  /* 0x0000000000087805 */ /* 0x000fe2000001ff00 */
[----:B------:R-:W-:Y:S01]  /*2690*/  UMOV UR4, 0x400 ;  /* 0x0000040000047882 */ /* 0x000fe20000000000 */
[----:B------:R-:W-:Y:S01]  /*26a0*/  UMOV UR6, URZ ;  /* 0x000000ff00067c82 */ /* 0x000fe20008000000 */
[----:B------:R-:W-:-:S12]  /*26b0*/  ULEA UR37, UR37, UR4, 0x18 ;  /* 0x0000000425257291 */ /* 0x000fd8000f8ec0ff */
.L_x_46:
[----:B------:R-:W-:Y:S02]  /*26c0*/  LEA R0, R8, UR37, 0x3 ;  /* 0x0000002508007c11 */ /* 0x000fe4000f8e18ff */
[----:B------:R-:W-:-:S03]  /*26d0*/  SHF.L.U32 R5, R9, 0x1f, RZ ;  /* 0x0000001f09057819 */ /* 0x000fc600000006ff */
[----:B------:R-:W-:Y:S01]  /*26e0*/  VIADD R4, R0, 0x100 ;  /* 0x0000010000047836 */ /* 0x000fe20000000000 */
[----:B------:R-:W1:Y:S02]  /*26f0*/  SYNCS.PHASECHK.TRANS64.TRYWAIT P0, [R0+URZ+0xf0], R5 ;  /* 0x0000f005000075a7 */ /* 0x000e6400080011ff */
[----:B-1----:R-:W-:Y:S05]  /*2700*/  @!P0 BRA `(.L_x_43) ;  /* 0x0000005c00dc8947 */ /* 0x002fea0003800000 */
.L_x_122:
[----:B------:R-:W-:Y:S01]  /*2710*/  ULEA UR5, UR6, UR37, 0x3 ;  /* 0x0000002506057291 */ /* 0x000fe2000f8e18ff */
[----:B------:R-:W-:Y:S02]  /*2720*/  PRMT R4, RZ, 0x654, R4 ;  /* 0x00000654ff047816 */ /* 0x000fe40000000004 */
[----:B-1----:R-:W-:Y:S01]  /*2730*/  SHF.L.U32 R5, R12, 0x1f, RZ ;  /* 0x0000001f0c057819 */ /* 0x002fe200000006ff */
[----:B------:R-:W-:Y:S01]  /*2740*/  UIADD3 UR4, UPT, UPT, UR5, 0x90, URZ ;  /* 0x0000009005047890 */ /* 0x000fe2000fffe0ff */
[----:B------:R1:W-:Y:S05]  /*2750*/  SYNCS.ARRIVE.TRANS64.RED.A1T0 RZ, [R4+URZ], RZ ;  /* 0x000000ff04ff79a7 */ /* 0x0003ea00081004ff */
[----:B------:R-:W-:Y:S01]  /*2760*/  IMAD.U32 R7, RZ, RZ, UR4 ;  /* 0x00000004ff077e24 */ /* 0x000fe2000f8e00ff */
[----:B------:R-:W2:Y:S04]  /*2770*/  SYNCS.PHASECHK.TRANS64.TRYWAIT P0, [UR5+0xa0], R5 ;  /* 0x0000a005ff0075a7 */ /* 0x000ea80008001105 */
[----:B------:R-:W-:Y:S01]  /*2780*/  PRMT R6, R2, 0x654, R7 ;  /* 0x0000065402067816 */ /* 0x000fe20000000007 */
[----:B-1----:R-:W-:Y:S01]  /*2790*/  @!P2 IMAD.MOV.U32 R4, RZ, RZ, 0x10 ;  /* 0x00000010ff04a424 */ /* 0x002fe200078e00ff */
[----:B--2---:R-:W-:Y:S06]  /*27a0*/  @!P0 BRA `(.L_x_44) ;  /* 0x0000005c00c88947 */ /* 0x004fec0003800000 */
.L_x_124:
[----:B------:R-:W-:Y:S01]  /*27b0*/  ULEA UR4, UR6, UR37, 0x4 ;  /* 0x0000002506047291 */ /* 0x000fe2000f8e20ff */
[----:B------:R-:W-:Y:S01]  /*27c0*/  SEL R3, R6, R3, !P2 ;  /* 0x0000000306037207 */ /* 0x000fe20005000000 */
[----:B------:R-:W-:Y:S01]  /*27d0*/  UIADD3 UR5, UPT, UPT, UR5, 0x90, URZ ;  /* 0x0000009005057890 */ /* 0x000fe2000fffe0ff */
[----:B-1----:R-:W-:Y:S01]  /*27e0*/  LEA R0, R11, UR37, 0x3 ;  /* 0x000000250b007c11 */ /* 0x002fe2000f8e18ff */
[----:B------:R-:W-:Y:S01]  /*27f0*/  UIADD3 UR4, UPT, UPT, UR4, 0x120, URZ ;  /* 0x0000012004047890 */ /* 0x000fe2000fffe0ff */
[----:B------:R-:W-:Y:S01]  /*2800*/  SHF.L.U32 R5, R10, 0x1f, RZ ;  /* 0x0000001f0a057819 */ /* 0x000fe200000006ff */
[----:B------:R1:W-:Y:S01]  /*2810*/  @!P2 SYNCS.ARRIVE.TRANS64.RED RZ, [R3+URZ], R4 ;  /* 0x0000000403ffa9a7 */ /* 0x0003e200080004ff */
[----:B------:R-:W-:Y:S01]  /*2820*/  UIADD3 UR6, UPT, UPT, UR6, 0x1, URZ ;  /* 0x0000000106067890 */ /* 0x000fe2000fffe0ff */
[----:B------:R-:W-:-:S03]  /*2830*/  VIADD R8, R8, 0x1 ;  /* 0x0000000108087836 */ /* 0x000fc60000000000 */
[----:B------:R-:W-:Y:S02]  /*2840*/  UISETP.NE.AND UP0, UPT, UR6, 0x2, UPT ;  /* 0x000000020600788c */ /* 0x000fe4000bf05270 */
[----:B------:R-:W-:Y:S06]  /*2850*/  UGETNEXTWORKID.BROADCAST [UR4], [UR5] ;  /* 0x00000000040073ca */ /* 0x000fec0008000100 */
[----:B------:R-:W-:Y:S01]  /*2860*/  USEL UR4, URZ, 0x1, UP0 ;  /* 0x00000001ff047887 */ /* 0x000fe20008000000 */
[----:B------:R-:W-:Y:S01]  /*2870*/  ISETP.NE.AND P0, PT, R8, 0x2, PT ;  /* 0x000000020800780c */ /* 0x000fe20003f05270 */
[----:B------:R-:W-:Y:S01]  /*2880*/  USEL UR6, UR6, URZ, UP0 ;  /* 0x000000ff06067287 */ /* 0x000fe20008000000 */
[----:B------:R-:W2:Y:S03]  /*2890*/  SYNCS.PHASECHK.TRANS64.TRYWAIT P1, [R0+URZ+0x90], R5 ;  /* 0x00009005000075a7 */ /* 0x000ea600080211ff */
[----:B------:R-:W-:Y:S01]  /*28a0*/  LOP3.LUT R12, R12, UR4, RZ, 0x3c, !PT ;  /* 0x000000040c0c7c12 */ /* 0x000fe2000f8e3cff */
[----:B-12---:R-:W-:Y:S07]  /*28b0*/  @!P1 BRA `(.L_x_45) ;  /* 0x0000005c009c9947 */ /* 0x006fee0003800000 */
.L_x_125:
[C---:B------:R-:W-:Y:S01]  /*28c0*/  LEA R4, R11.reuse, UR37, 0x4 ;  /* 0x000000250b047c11 */ /* 0x040fe2000f8e20ff */
[----:B-1----:R-:W-:Y:S01]  /*28d0*/  VIADD R0, R0, 0xa0 ;  /* 0x000000a000007836 */ /* 0x002fe20000000000 */
[----:B------:R-:W-:Y:S01]  /*28e0*/  SEL R8, R8, RZ, P0 ;  /* 0x000000ff08087207 */ /* 0x000fe20000000000 */
[----:B------:R-:W-:-:S03]  /*28f0*/  VIADD R11, R11, 0x1 ;  /* 0x000000010b0b7836 */ /* 0x000fc60000000000 */
[----:B------:R-:W1:Y:S01]  /*2900*/  LDS.128 R4, [R4+0x120] ;  /* 0x0001200004047984 */ /* 0x000e620000000c00 */
[----:B------:R-:W-:Y:S02]  /*2910*/  PRMT R0, RZ, 0x654, R0 ;  /* 0x00000654ff007816 */ /* 0x000fe40000000000 */
[C---:B------:R-:W-:Y:S01]  /*2920*/  ISETP.NE.AND P1, PT, R11.reuse, 0x2, PT ;  /* 0x000000020b00780c */ /* 0x040fe20003f25270 */
[----:B------:R-:W-:Y:S01]  /*2930*/  @!PT LDS RZ, [RZ] ;  /* 0x00000000fffff984 */ /* 0x000fe20000000800 */
[----:B------:R-:W-:Y:S01]  /*2940*/  @!PT LDS RZ, [RZ] ;  /* 0x00000000fffff984 */ /* 0x000fe20000000800 */
[----:B------:R-:W-:Y:S01]  /*2950*/  @!PT LDS RZ, [RZ] ;  /* 0x00000000fffff984 */ /* 0x000fe20000000800 */
[----:B------:R-:W-:Y:S01]  /*2960*/  @!PT LDS RZ, [RZ] ;  /* 0x00000000fffff984 */ /* 0x000fe20000000800 */
[----:B------:R2:W-:Y:S06]  /*2970*/  MEMBAR.ALL.CTA ;  /* 0x0000000000007992 */ /* 0x0005ec0000008000 */
[----:B--2---:R-:W2:Y:S01]  /*2980*/  FENCE.VIEW.ASYNC.S ;  /* 0x00000000000073c6 */ /* 0x004ea20000000000 */
[----:B------:R-:W-:Y:S01]  /*2990*/  SEL R11, R11, RZ, P1 ;  /* 0x000000ff0b0b7207 */ /* 0x000fe20000800000 */
[----:B--2---:R2:W-:Y:S01]  /*29a0*/  SYNCS.ARRIVE.TRANS64.RED.A1T0 RZ, [R0+URZ], RZ ;  /* 0x000000ff00ff79a7 */ /* 0x0045e200081004ff */
[----:B-1----:R-:W-:-:S02]  /*29b0*/  LOP3.LUT P3, RZ, R6, 0x1, RZ, 0xc0, !PT ;  /* 0x0000000106ff7812 */ /* 0x002fc4000786c0ff */
[----:B------:R-:W-:-:S04]  /*29c0*/  SEL R5, RZ, 0x1, P1 ;  /* 0x00000001ff057807 */ /* 0x000fc80000800000 */
[----:B------:R-:W-:Y:S02]  /*29d0*/  LOP3.LUT R10, R10, R5, RZ, 0x3c, !PT ;  /* 0x000000050a0a7212 */ /* 0x000fe400078e3cff */
[----:B--2---:R-:W-:-:S04]  /*29e0*/  SEL R0, RZ, 0x1, P0 ;  /* 0x00000001ff007807 */ /* 0x004fc80000000000 */
[----:B------:R-:W-:Y:S01]  /*29f0*/  LOP3.LUT R9, R9, R0, RZ, 0x3c, !PT ;  /* 0x0000000009097212 */ /* 0x000fe200078e3cff */
[----:B------:R-:W-:Y:S06]  /*2a00*/  @P3 BRA `(.L_x_46) ;  /* 0xfffffffc002c3947 */ /* 0x000fec000383ffff */
[----:B------:R-:W-:Y:S01]  /*2a10*/  ULEA UR5, UR6, UR37, 0x3 ;  /* 0x0000002506057291 */ /* 0x000fe2000f8e18ff */
[----:B------:R-:W-:-:S08]  /*2a20*/  SHF.L.U32 R3, R12, 0x1f, RZ ;  /* 0x0000001f0c037819 */ /* 0x000fd000000006ff */
[----:B------:R-:W1:Y:S02]  /*2a30*/  SYNCS.PHASECHK.TRANS64 P0, [UR5+0xa0], R3 ;  /* 0x0000a003ff0075a7 */ /* 0x000e640008001005 */
[----:B-1----:R-:W-:Y:S05]  /*2a40*/  @P0 BRA `(.L_x_47) ;  /* 0x0000000000080947 */ /* 0x002fea0003800000 */
[----:B------:R-:W1:Y:S02]  /*2a50*/  SYNCS.PHASECHK.TRANS64.TRYWAIT P0, [UR5+0xa0], R3 ;  /* 0x0000a003ff0075a7 */ /* 0x000e640008001105 */
[----:B-1----:R-:W-:Y:S05]  /*2a60*/  @!P0 BRA `(.L_x_48) ;  /* 0x0000005c00448947 */ /* 0x002fea0003800000 */
.L_x_47:
[----:B------:R-:W-:-:S04]  /*2a70*/  UIADD3 UR4, UPT, UPT, UR6, 0x1, URZ ;  /* 0x0000000106047890 */ /* 0x000fc8000fffe0ff */
[----:B------:R-:W-:-:S04]  /*2a80*/  UISETP.NE.AND UP0, UPT, UR4, 0x2, UPT ;  /* 0x000000020400788c */ /* 0x000fc8000bf05270 */
[----:B------:R-:W-:Y:S02]  /*2a90*/  USEL UR7, URZ, 0x1, UP0 ;  /* 0x00000001ff077887 */ /* 0x000fe40008000000 */
[----:B------:R-:W-:-:S04]  /*2aa0*/  USEL UR4, UR4, URZ, UP0 ;  /* 0x000000ff04047287 */ /* 0x000fc80008000000 */
[----:B------:R-:W-:Y:S01]  /*2ab0*/  ULEA UR4, UR4, UR37, 0x3 ;  /* 0x0000002504047291 */ /* 0x000fe2000f8e18ff */
[----:B-1----:R-:W-:-:S04]  /*2ac0*/  LOP3.LUT R3, R12, UR7, RZ, 0x3c, !PT ;  /* 0x000000070c037c12 */ /* 0x002fc8000f8e3cff */
[----:B------:R-:W-:-:S04]  /*2ad0*/  SHF.L.U32 R0, R3, 0x1f, RZ ;  /* 0x0000001f03007819 */ /* 0x000fc800000006ff */
[----:B------:R-:W1:Y:S02]  /*2ae0*/  SYNCS.PHASECHK.TRANS64 P0, [UR4+0xa0], R0 ;  /* 0x0000a000ff0075a7 */ /* 0x000e640008001004 */
[----:B-1----:R-:W-:Y:S05]  /*2af0*/  @P0 EXIT ;  /* 0x000000000000094d */ /* 0x002fea0003800000 */
[----:B------:R-:W-:Y:S02]  /*2b00*/  SHF.L.U32 R3, R3, 0x1f, RZ ;  /* 0x0000001f03037819 */ /* 0x000fe400000006ff */
[----:B------:R-:W-:-:S07]  /*2b10*/  MOV R0, UR4 ;  /* 0x0000000400007c02 */ /* 0x000fce0008000f00 */
.L_x_49:
[----:B-1----:R1:W2:Y:S02]  /*2b20*/  SYNCS.PHASECHK.TRANS64.TRYWAIT P0, [R0+URZ+0xa0], R3 ;  /* 0x0000a003000075a7 */ /* 0x0022a400080011ff */
[----:B--2---:R-:W-:Y:S05]  /*2b30*/  @!P0 NANOSLEEP.SYNCS 0x989680 ;  /* 0x009896800000895d */ /* 0x004fea0003900000 */
[----:B------:R-:W2:Y:S02]  /*2b40*/  @!P0 SYNCS.PHASECHK.TRANS64 P0, [R0+URZ+0xa0], R3 ;  /* 0x0000a003000085a7 */ /* 0x000ea400080010ff */
[----:B--2---:R-:W-:Y:S05]  /*2b50*/  @P0 EXIT ;  /* 0x000000000000094d */ /* 0x004fea0003800000 */
[----:B------:R-:W-:Y:S05]  /*2b60*/  BRA `(.L_x_49) ;  /* 0xfffffffc00ec7947 */ /* 0x000fea000383ffff */
.L_x_42:
[----:B------:R-:W-:-:S09]  /*2b70*/  UISETP.NE.AND UP1, UPT, UR8, URZ, UPT ;  /* 0x000000ff0800728c */ /* 0x000fd2000bf25270 */
[----:B------:R-:W-:Y:S05]  /*2b80*/  BRA.U UP1, `(.L_x_50) ;  /* 0x0000000d01b07547 */ /* 0x000fea000b800000 */
[----:B------:R-:W-:Y:S01]  /*2b90*/  UMOV UR4, 0x40 ;  /* 0x0000004000047882 */ /* 0x000fe20000000000 */
[----:B------:R-:W-:Y:S01]  /*2ba0*/  NOP ;  /* 0x0000000000007918 */ /* 0x000fe20000000000 */
[----:B------:R-:W-:Y:S01]  /*2bb0*/  ULEA UR4, UR37, UR4, 0x18 ;  /* 0x0000000425047291 */ /* 0x000fe2000f8ec0ff */
[----:B------:R-:W-:Y:S02]  /*2bc0*/  UMOV UR5, 0x400 ;  /* 0x0000040000057882 */ /* 0x000fe40000000000 */
[----:B------:R-:W-:-:S06]  /*2bd0*/  ULEA UR37, UR37, UR5, 0x18 ;  /* 0x0000000525257291 */ /* 0x000fcc000f8ec0ff */
[----:B------:R-:W1:Y:S02]  /*2be0*/  LDS.U8 R0, [UR4+0x1c] ;  /* 0x00001c04ff007984 */ /* 0x000e640008000000 */
[----:B-1----:R-:W-:-:S13]  /*2bf0*/  ISETP.NE.AND P0, PT, R0, RZ, PT ;  /* 0x000000ff0000720c */ /* 0x002fda0003f05270 */
[----:B------:R-:W-:Y:S05]  /*2c00*/  @P0 BRA `(.L_x_51) ;  /* 0x0000000000580947 */ /* 0x000fea0003800000 */
[----:B------:R-:W-:-:S13]  /*2c10*/  ELECT P0, URZ, PT ;  /* 0x0000000000ff782f */ /* 0x000fda0003800000 */
[----:B------:R-:W-:Y:S05]  /*2c20*/  @!P0 BRA `(.L_x_52) ;  /* 0x0000000000608947 */ /* 0x000fea0003800000 */
[----:B------:R-:W-:Y:S01]  /*2c30*/  UMOV UR5, 0x10 ;  /* 0x0000001000057882 */ /* 0x000fe20000000000 */
[----:B------:R-:W-:Y:S01]  /*2c40*/  HFMA2 R0, -RZ, RZ, 0, 5.9604644775390625e-08 ;  /* 0x00000001ff007431 */ /* 0x000fe200000001ff */
[----:B------:R-:W-:-:S03]  /*2c50*/  MOV R2, 0xffff ;  /* 0x0000ffff00027802 */ /* 0x000fc60000000f00 */
[----:B------:R-:W-:Y:S04]  /*2c60*/  DEPBAR.LE SB1, 0x36 ;  /* 0x00009d800000791a */ /* 0x000fe80000000000 */
[----:B------:R-:W1:Y:S02]  /*2c70*/  UTCATOMSWS.FIND_AND_SET.ALIGN UP0, UR5, UR5 ;  /* 0x00000005000575e3 */ /* 0x000e640008000800 */
[----:B-1----:R-:W-:Y:S01]  /*2c80*/  MOV R3, UR5 ;  /* 0x0000000500037c02 */ /* 0x002fe20008000f00 */
[----:B------:R-:W-:Y:S06]  /*2c90*/  BRA.U UP0, `(.L_x_53) ;  /* 0x0000000100187547 */ /* 0x000fec000b800000 */
.L_x_54:
[----:B------:R-:W-:Y:S05]  /*2ca0*/  NANOSLEEP 0x64 ;  /* 0x000000640000795d */ /* 0x000fea0003800000 */
[----:B------:R-:W-:-:S05]  /*2cb0*/  UMOV UR5, 0x10 ;  /* 0x0000001000057882 */ /* 0x000fca0000000000 */
[----:B------:R-:W-:Y:S04]  /*2cc0*/  DEPBAR.LE SB1, 0x36 ;  /* 0x00009d800000791a */ /* 0x000fe80000000000 */
[----:B------:R-:W1:Y:S02]  /*2cd0*/  UTCATOMSWS.FIND_AND_SET.ALIGN UP0, UR5, UR5 ;  /* 0x00000005000575e3 */ /* 0x000e640008000800 */
[----:B-1----:R-:W-:Y:S01]  /*2ce0*/  MOV R3, UR5 ;  /* 0x0000000500037c02 */ /* 0x002fe20008000f00 */
[----:B------:R-:W-:Y:S05]  /*2cf0*/  BRA.U !UP0, `(.L_x_54) ;  /* 0xfffffffd08e87547 */ /* 0x000fea000b83ffff */
.L_x_53:
[-C--:B------:R-:W-:Y:S02]  /*2d00*/  SHF.L.U32 R2, R2, R3.reuse, RZ ;  /* 0x0000000302027219 */ /* 0x080fe400000006ff */
[----:B------:R-:W-:Y:S01]  /*2d10*/  SHF.L.U32 R0, R0, R3, RZ ;  /* 0x0000000300007219 */ /* 0x000fe200000006ff */
[----:B------:R-:W-:Y:S02]  /*2d20*/  IMAD.SHL.U32 R3, R3, 0x20, RZ ;  /* 0x0000002003037824 */ /* 0x000fe400078e00ff */
[----:B------:R1:W-:Y:S04]  /*2d30*/  ATOMS.OR RZ, [UR4+0x14], R2 ;  /* 0x00001402ffff798c */ /* 0x0003e8000b000004 */
[----:B------:R1:W-:Y:S04]  /*2d40*/  ATOMS.OR RZ, [UR4+0x18], R0 ;  /* 0x00001800ffff798c */ /* 0x0003e8000b000004 */
[----:B------:R1:W-:Y:S01]  /*2d50*/  STS [UR37+0x140], R3 ;  /* 0x00014003ff007988 */ /* 0x0003e20008000825 */
[----:B------:R-:W-:Y:S05]  /*2d60*/  BRA `(.L_x_52) ;  /* 0x0000000000107947 */ /* 0x000fea0003800000 */
.L_x_51:
[----:B------:R-:W-:Y:S02]  /*2d70*/  MOV R0, 0xffffffff ;  /* 0xffffffff00007802 */ /* 0x000fe40000000f00 */
[----:B------:R-:W-:-:S03]  /*2d80*/  MOV R2, 0x2db0 ;  /* 0x00002db000027802 */ /* 0x000fc60000000f00 */
[----:B------:R1:W-:Y:S04]  /*2d90*/  STS [UR37+0x140], R0 ;  /* 0x00014000ff007988 */ /* 0x0003e80008000825 */
[----:B-1-3-5:R-:W-:Y:S05]  /*2da0*/  CALL.REL.NOINC `($__internal_1_$__cuda_sm10x_tcgen05_guardrail_trap_phase_invalid_during_alloc) ;  /* 0x0000006000007944 */ /* 0x02afea0003c00000 */
.L_x_52:
[----:B------:R-:W-:Y:S05]  /*2db0*/  WARPSYNC.ALL ;  /* 0x0000000000007948 */ /* 0x000fea0003800000 */
[----:B------:R-:W2:Y:S01]  /*2dc0*/  S2UR UR5, SR_CgaCtaId ;  /* 0x00000000000579c3 */ /* 0x000ea20000008800 */
[----:B------:R-:W-:Y:S01]  /*2dd0*/  UMOV UR4, 0x400 ;  /* 0x0000040000047882 */ /* 0x000fe20000000000 */
[----:B------:R-:W-:-:S06]  /*2de0*/  NOP ;  /* 0x0000000000007918 */ /* 0x000fcc0000000000 */
[----:B------:R-:W-:Y:S06]  /*2df0*/  BAR.ARV 0x6, 0xa0 ;  /* 0x0182800000007b1d */ /* 0x000fec0000002000 */
[----:B------:R-:W4:Y:S01]  /*2e00*/  LDCU UR7, c[0x0][0x38c] ;  /* 0x00007180ff0777ac */ /* 0x000f220008000800 */
[----:B------:R-:W-:Y:S01]  /*2e10*/  IMAD.MOV.U32 R11, RZ, RZ, 0x1 ;  /* 0x00000001ff0b7424 */ /* 0x000fe200078e00ff */
[----:B------:R-:W-:Y:S01]  /*2e20*/  CS2R R8, SRZ ;  /* 0x0000000000087805 */ /* 0x000fe2000001ff00 */
[----:B------:R-:W-:Y:S01]  /*2e30*/  IMAD.MOV.U32 R10, RZ, RZ, RZ ;  /* 0x000000ffff0a7224 */ /* 0x000fe200078e00ff */
[----:B------:R-:W3:Y:S01]  /*2e40*/  LDCU UR6, c[0x0][0x38c] ;  /* 0x00007180ff0677ac */ /* 0x000ee20008000800 */
[----:B------:R-:W-:Y:S01]  /*2e50*/  UMOV UR14, URZ ;  /* 0x000000ff000e7c82 */ /* 0x000fe20008000000 */
[----:B------:R-:W-:Y:S01]  /*2e60*/  UMOV UR13, URZ ;  /* 0x000000ff000d7c82 */ /* 0x000fe20008000000 */
[----:B--2---:R-:W-:Y:S01]  /*2e70*/  ULEA UR5, UR5, UR4, 0x18 ;  /* 0x0000000405057291 */ /* 0x004fe2000f8ec0ff */
[----:B------:R-:W-:Y:S01]  /*2e80*/  UMOV UR24, 0x0 ;  /* 0x0000000000187882 */ /* 0x000fe20000000000 */
[----:B------:R-:W-:-:S02]  /*2e90*/  UMOV UR25, 0x8210410 ;  /* 0x0821041000197882 */ /* 0x000fc40000000000 */
[----:B------:R-:W-:Y:S02]  /*2ea0*/  UIADD3 UR10, UPT, UPT, UR5, 0x8400, URZ ;  /* 0x00008400050a7890 */ /* 0x000fe4000fffe0ff */
[----:B------:R-:W-:Y:S02]  /*2eb0*/  UIADD3 UR15, UPT, UPT, UR5, 0x20400, URZ ;  /* 0x00020400050f7890 */ /* 0x000fe4000fffe0ff */
[----:B----4-:R-:W-:Y:S01]  /*2ec0*/  UIADD3 UR7, UPT, UPT, UR7, 0x7f, URZ ;  /* 0x0000007f07077890 */ /* 0x010fe2000fffe0ff */
[----:B-1----:R-:W1:Y:S01]  /*2ed0*/  LDS R0, [UR5+0x140] ;  /* 0x00014005ff007984 */ /* 0x002e620008000800 */
[----:B------:R-:W-:Y:S02]  /*2ee0*/  USHF.R.U32.HI UR10, URZ, 0x4, UR10 ;  /* 0x00000004ff0a7899 */ /* 0x000fe4000801160a */
[----:B------:R-:W-:Y:S02]  /*2ef0*/  USHF.R.S32.HI UR4, URZ, 0x1f, UR7 ;  /* 0x0000001fff047899 */ /* 0x000fe40008011407 */
[----:B------:R-:W-:-:S02]  /*2f00*/  USHF.R.U32.HI UR15, URZ, 0x4, UR15 ;  /* 0x00000004ff0f7899 */ /* 0x000fc4000801160f */
[----:B------:R-:W-:Y:S02]  /*2f10*/  ULEA.HI UR4, UR4, UR7, URZ, 0x7 ;  /* 0x0000000704047291 */ /* 0x000fe4000f8f38ff */
[----:B------:R-:W-:Y:S02]  /*2f20*/  ULOP3.LUT UR10, UR10, 0x3fff, URZ, 0xc0, !UPT ;  /* 0x00003fff0a0a7892 */ /* 0x000fe4000f8ec0ff */
[----:B------:R-:W-:Y:S01]  /*2f30*/  USHF.R.S32.HI UR4, URZ, 0x7, UR4 ;  /* 0x00000007ff047899 */ /* 0x000fe20008011404 */
[----:B------:R-:W-:Y:S01]  /*2f40*/  UMOV UR22, 0x0 ;  /* 0x0000000000167882 */ /* 0x000fe20000000000 */
[----:B------:R-:W-:Y:S02]  /*2f50*/  UMOV UR23, 0x8210410 ;  /* 0x0821041000177882 */ /* 0x000fe40000000000 */
[----:B------:R-:W-:Y:S02]  /*2f60*/  UISETP.LT.AND UP0, UPT, UR4, 0x1, UPT ;  /* 0x000000010400788c */ /* 0x000fe4000bf01270 */
[----:B------:R-:W-:-:S02]  /*2f70*/  ULOP3.LUT UR15, UR15, 0x3fff, URZ, 0xc0, !UPT ;  /* 0x00003fff0f0f7892 */ /* 0x000fc4000f8ec0ff */
[----:B------:R-:W-:Y:S02]  /*2f80*/  USEL UR9, UR4, 0x1, !UP0 ;  /* 0x0000000104097887 */ /* 0x000fe4000c000000 */
[----:B------:R-:W-:Y:S02]  /*2f90*/  ULOP3.LUT UR10, UR10, 0x10000, URZ, 0xfc, !UPT ;  /* 0x000100000a0a7892 */ /* 0x000fe4000f8efcff */
[----:B------:R-:W-:Y:S02]  /*2fa0*/  UIADD3 UR9, UPT, UPT, -UR9, URZ, URZ ;  /* 0x000000ff09097290 */ /* 0x000fe4000fffe1ff */
[----:B---3--:R-:W-:Y:S01]  /*2fb0*/  UISETP.GE.AND UP3, UPT, UR6, 0x1, UPT ;  /* 0x000000010600788c */ /* 0x008fe2000bf66270 */
[----:B------:R-:W-:Y:S01]  /*2fc0*/  UMOV UR20, 0x0 ;  /* 0x0000000000147882 */ /* 0x000fe20000000000 */
[----:B------:R-:W-:Y:S01]  /*2fd0*/  UMOV UR21, 0x8210410 ;  /* 0x0821041000157882 */ /* 0x000fe20000000000 */
[----:B------:R-:W-:Y:S01]  /*2fe0*/  UMOV UR18, 0x0 ;  /* 0x0000000000127882 */ /* 0x000fe20000000000 */
[----:B------:R-:W-:Y:S01]  /*2ff0*/  UMOV UR19, 0x8210410 ;  /* 0x0821041000137882 */ /* 0x000fe20000000000 */
[----:B-1----:R-:W-:-:S15]  /*3000*/  R2UR UR16, R0 ;  /* 0x00000000001072ca */ /* 0x002fde00000e0000 */
.L_x_61:
[----:B------:R-:W-:Y:S02]  /*3010*/  LEA R0, R10, UR5, 0x3 ;  /* 0x000000050a007c11 */ /* 0x000fe4000f8e18ff */
[----:B------:R-:W-:Y:S02]  /*3020*/  SHF.L.U32 R5, R9, 0x1f, RZ ;  /* 0x0000001f09057819 */ /* 0x000fe400000006ff */
[----:B------:R-:W-:Y:S01]  /*3030*/  PLOP3.LUT P0, PT, PT, PT, UP3, 0x80, 0x8 ;  /* 0x000000000008781c */ /* 0x000fe20003f0f038 */
[----:B------:R-:W-:Y:S01]  /*3040*/  VIADD R3, R0, 0xa0 ;  /* 0x000000a000037836 */ /* 0x000fe20000000000 */
[----:B-1----:R-:W1:Y:S02]  /*3050*/  SYNCS.PHASECHK.TRANS64.TRYWAIT P1, [R0+URZ+0x90], R5 ;  /* 0x00009005000075a7 */ /* 0x002e6400080211ff */
[----:B-1-3--:R-:W-:Y:S09]  /*3060*/  @!P1 BRA `(.L_x_55) ;  /* 0x0000005400dc9947 */ /* 0x00aff20003800000 */
.L_x_127:
[----:B------:R-:W-:Y:S01]  /*3070*/  LEA R4, R10, UR5, 0x4 ;  /* 0x000000050a047c11 */ /* 0x000fe2000f8e20ff */
[----:B------:R-:W-:Y:S01]  /*3080*/  @UP3 ULEA UR6, UR13, UR5, 0x3 ;  /* 0x000000050d063291 */ /* 0x000fe2000f8e18ff */
[----:B------:R-:W-:Y:S01]  /*3090*/  PLOP3.LUT P2, PT, PT, PT, PT, 0x80, 0x8 ;  /* 0x000000000008781c */ /* 0x000fe20003f4f070 */
[----:B------:R-:W-:Y:S01]  /*30a0*/  ULEA UR7, UR14, UR5, 0x3 ;  /* 0x000000050e077291 */ /* 0x000fe2000f8e18ff */
[----:B------:R-:W-:Y:S01]  /*30b0*/  PRMT R3, RZ, 0x654, R3 ;  /* 0x00000654ff037816 */ /* 0x000fe20000000003 */
[----:B------:R-:W-:Y:S01]  /*30c0*/  ULEA UR8, UR14, UR16, 0x7 ;  /* 0x000000100e087291 */ /* 0x000fe2000f8e38ff */
[----:B-1----:R-:W1:Y:S01]  /*30d0*/  LDS.128 R4, [R4+0x120] ;  /* 0x0001200004047984 */ /* 0x002e620000000c00 */
[----:B------:R-:W-:Y:S02]  /*30e0*/  @P0 SHF.L.U32 R2, R8, 0x1f, RZ ;  /* 0x0000001f08020819 */ /* 0x000fe400000006ff */
[----:B------:R-:W-:Y:S01]  /*30f0*/  SHF.L.U32 R0, R11, 0x1f, RZ ;  /* 0x0000001f0b007819 */ /* 0x000fe200000006ff */
[----:B------:R-:W-:Y:S01]  /*3100*/  @!PT LDS RZ, [RZ] ;  /* 0x00000000fffff984 */ /* 0x000fe20000000800 */
[----:B------:R-:W-:Y:S01]  /*3110*/  @!PT LDS RZ, [RZ] ;  /* 0x00000000fffff984 */ /* 0x000fe20000000800 */
[----:B------:R-:W-:Y:S01]  /*3120*/  @!PT LDS RZ, [RZ] ;  /* 0x00000000fffff984 */ /* 0x000fe20000000800 */
[----:B------:R-:W-:Y:S01]  /*3130*/  @!PT LDS RZ, [RZ] ;  /* 0x00000000fffff984 */ /* 0x000fe20000000800 */
[----:B------:R2:W-:Y:S06]  /*3140*/  MEMBAR.ALL.CTA ;  /* 0x0000000000007992 */ /* 0x0005ec0000008000 */
[----:B--2---:R-:W2:Y:S02]  /*3150*/  FENCE.VIEW.ASYNC.S ;  /* 0x00000000000073c6 */ /* 0x004ea40000000000 */
[----:B--2---:R2:W-:Y:S01]  /*3160*/  SYNCS.ARRIVE.TRANS64.RED.A1T0 RZ, [R3+URZ], RZ ;  /* 0x000000ff03ff79a7 */ /* 0x0045e200081004ff */
[----:B------:R2:W3:Y:S01]  /*3170*/  @P0 SYNCS.PHASECHK.TRANS64.TRYWAIT P2, [UR6], R2 ;  /* 0x00000002ff0005a7 */ /* 0x0004e20008041106 */
[----:B-1----:R-:W-:Y:S01]  /*3180*/  LOP3.LUT P1, RZ, R6, 0x1, RZ, 0xc0, !PT ;  /* 0x0000000106ff7812 */ /* 0x002fe2000782c0ff */
[----:B------:R-:W1:Y:S02]  /*3190*/  SYNCS.PHASECHK.TRANS64.TRYWAIT P0, [UR7+0xd0], R0 ;  /* 0x0000d000ff0075a7 */ /* 0x000e640008001107 */
[----:B-123--:R-:W-:Y:S10]  /*31a0*/  @!P0 BRA `(.L_x_56) ;  /* 0x0000005400a08947 */ /* 0x00eff40003800000 */
.L_x_129:
[----:B------:R-:W-:Y:S01]  /*31b0*/  IADD3 R10, PT, PT, R10, 0x1, RZ ;  /* 0x000000010a0a7810 */ /* 0x000fe20007ffe0ff */
[----:B------:R-:W-:Y:S06]  /*31c0*/  BRA.U !UP3, `(.L_x_57) ;  /* 0x000000010bc07547 */ /* 0x000fec000b800000 */
[----:B------:R-:W-:Y:S01]  /*31d0*/  UPLOP3.LUT UP4, UPT, UPT, UPT, UPT, 0x40, 0x4 ;  /* 0x000000000004789c */ /* 0x000fe20003f8e870 */
[----:B------:R-:W-:Y:S01]  /*31e0*/  UMOV UR12, UR9 ;  /* 0x00000009000c7c82 */ /* 0x000fe20008000000 */
[----:B------:R-:W-:Y:S01]  /*31f0*/  UMOV UR11, UR4 ;  /* 0x00000004000b7c82 */ /* 0x000fe20008000000 */
[----:B------:R-:W-:-:S08]  /*3200*/  UMOV UR17, UR13 ;  /* 0x0000000d00117c82 */ /* 0x000fd00008000000 */
.L_x_60:
[----:B------:R-:W-:Y:S02]  /*3210*/  UIADD3 UR12, UPT, UPT, UR12, 0x1, URZ ;  /* 0x000000010c0c7890 */ /* 0x000fe4000fffe0ff */
[----:B--2---:R-:W-:Y:S02]  /*3220*/  ULEA UR6, UR17, UR5, 0x3 ;  /* 0x0000000511067291 */ /* 0x004fe4000f8e18ff */
[----:B------:R-:W-:Y:S01]  /*3230*/  UISETP.NE.AND UP0, UPT, UR12, URZ, UPT ;  /* 0x000000ff0c00728c */ /* 0x000fe2000bf05270 */
[----:B---3--:R-:W-:Y:S10]  /*3240*/  @P2 BRA `(.L_x_58) ;  /* 0x00000000000c2947 */ /* 0x008ff40003800000 */
[----:B-1----:R-:W-:Y:S04]  /*3250*/  SHF.L.U32 R3, R8, 0x1f, RZ ;  /* 0x0000001f08037819 */ /* 0x002fe800000006ff */
[----:B------:R-:W1:Y:S02]  /*3260*/  SYNCS.PHASECHK.TRANS64.TRYWAIT P0, [UR6], R3 ;  /* 0x00000003ff0075a7 */ /* 0x000e640008001106 */
[----:B-1----:R-:W-:Y:S05]  /*3270*/  @!P0 BRA `(.L_x_59) ;  /* 0x0000005400848947 */ /* 0x002fea0003800000 */
.L_x_58:
[----:B------:R-:W-:Y:S01]  /*3280*/  UISETP.NE.AND UP1, UPT, UR11, 0x1, UPT ;  /* 0x000000010b00788c */ /* 0x000fe2000bf25270 */
[----:B------:R-:W-:Y:S01]  /*3290*/  PLOP3.LUT P2, PT, PT, PT, PT, 0x80, 0x8 ;  /* 0x000000000008781c */ /* 0x000fe20003f4f070 */
[----:B------:R-:W-:Y:S02]  /*32a0*/  UIADD3 UR13, UPT, UPT, UR17, 0x1, URZ ;  /* 0x00000001110d7890 */ /* 0x000fe4000fffe0ff */
[----:B------:R-:W-:Y:S02]  /*32b0*/  ULEA UR28, UR17, UR15, 0xa ;  /* 0x0000000f111c7291 */ /* 0x000fe4000f8e50ff */
[----:B------:R-:W-:Y:S01]  /*32c0*/  UISETP.NE.AND UP2, UPT, UR13, 0x6, UPT ;  /* 0x000000060d00788c */ /* 0x000fe2000bf45270 */
[----:B------:R-:W-:Y:S01]  /*32d0*/  PLOP3.LUT P0, PT, PT, PT, UP1, 0x80, 0x8 ;  /* 0x000000000008781c */ /* 0x000fe20003f0f018 */
[----:B------:R-:W-:Y:S02]  /*32e0*/  UIADD3 UR40, UPT, UPT, UR28, 0x100, URZ ;  /* 0x000001001c287890 */ /* 0x000fe4000fffe0ff */
[----:B------:R-:W-:Y:S02]  /*32f0*/  USEL UR27, URZ, 0x1, UP2 ;  /* 0x00000001ff1b7887 */ /* 0x000fe40009000000 */
[----:B------:R-:W-:Y:S02]  /*3300*/  USEL UR13, UR13, URZ, UP2 ;  /* 0x000000ff0d0d7287 */ /* 0x000fe40009000000 */
[----:B------:R-:W-:Y:S02]  /*3310*/  UIADD3 UR36, UPT, UPT, UR28, 0x200, URZ ;  /* 0x000002001c247890 */ /* 0x000fe4000fffe0ff */
[----:B------:R-:W-:Y:S01]  /*3320*/  @UP1 ULEA UR26, UR13, UR5, 0x3 ;  /* 0x000000050d1a1291 */ /* 0x000fe2000f8e18ff */
[----:B------:R-:W-:Y:S01]  /*3330*/  LOP3.LUT R8, R8, UR27, RZ, 0x3c, !PT ;  /* 0x0000001b08087c12 */ /* 0x000fe2000f8e3cff */
[----:B------:R-:W-:Y:S02]  /*3340*/  UIADD3 UR32, UPT, UPT, UR28, 0x300, URZ ;  /* 0x000003001c207890 */ /* 0x000fe4000fffe0ff */
[----:B------:R-:W-:Y:S01]  /*3350*/  UIADD3 UR6, UPT, UPT, UR6, 0x30, URZ ;  /* 0x0000003006067890 */ /* 0x000fe2000fffe0ff */
[----:B-1----:R-:W-:Y:S01]  /*3360*/  @P0 SHF.L.U32 R0, R8, 0x1f, RZ ;  /* 0x0000001f08000819 */ /* 0x002fe200000006ff */
[----:B------:R-:W-:Y:S01]  /*3370*/  UIADD3 UR11, UPT, UPT, UR11, -0x1, URZ ;  /* 0xffffffff0b0b7890 */ /* 0x000fe2000fffe0ff */
[----:B------:R-:W-:Y:S02]  /*3380*/  UMOV UR29, 0x40004040 ;  /* 0x40004040001d7882 */ /* 0x000fe40000000000 */
[----:B------:R2:W3:Y:S01]  /*3390*/  @P0 SYNCS.PHASECHK.TRANS64.TRYWAIT P2, [UR26], R0 ;  /* 0x00000000ff0005a7 */ /* 0x0004e2000804111a */
[----:B------:R-:W-:Y:S01]  /*33a0*/  ULEA UR26, UR17, UR10, 0xa ;  /* 0x0000000a111a7291 */ /* 0x000fe2000f8e50ff */
[----:B------:R-:W-:Y:S01]  /*33b0*/  UMOV UR27, 0x40004040 ;  /* 0x40004040001b7882 */ /* 0x000fe20000000000 */
[----:B------:R-:W-:Y:S02]  /*33c0*/  UMOV UR41, 0x40004040 ;  /* 0x4000404000297882 */ /* 0x000fe40000000000 */
[----:B------:R-:W-:Y:S02]  /*33d0*/  UIADD3 UR38, UPT, UPT, UR26, 0x2, URZ ;  /* 0x000000021a267890 */ /* 0x000fe4000fffe0ff */
[----:B------:R-:W-:Y:S02]  /*33e0*/  UIADD3 UR34, UPT, UPT, UR26, 0x4, URZ ;  /* 0x000000041a227890 */ /* 0x000fe4000fffe0ff */
[----:B------:R-:W-:Y:S01]  /*33f0*/  UIADD3 UR30, UPT, UPT, UR26, 0x6, URZ ;  /* 0x000000061a1e7890 */ /* 0x000fe2000fffe0ff */
[----:B------:R2:W-:Y:S01]  /*3400*/  UTCQMMA gdesc[UR26], gdesc[UR28], tmem[UR8], tmem[UR24], idesc[UR25], UP4 ;  /* 0x00ff181c1a0075ea */ /* 0x0005e2000a000308 */
[----:B------:R-:W-:Y:S01]  /*3410*/  UPLOP3.LUT UP4, UPT, UPT, UPT, UPT, 0x80, 0x8 ;  /* 0x000000000008789c */ /* 0x000fe20003f8f070 */
[----:B------:R-:W-:Y:S01]  /*3420*/  UMOV UR39, 0x40004040 ;  /* 0x4000404000277882 */ /* 0x000fe20000000000 */
[----:B------:R-:W-:Y:S01]  /*3430*/  UMOV UR37, 0x40004040 ;  /* 0x4000404000257882 */ /* 0x000fe20000000000 */
[----:B------:R2:W-:Y:S01]  /*3440*/  UTCQMMA gdesc[UR38], gdesc[UR40], tmem[UR8], tmem[UR22], idesc[UR23], UPT ;  /* 0x00ff1628260075ea */ /* 0x0005e2000b800308 */
[----:B------:R-:W-:Y:S01]  /*3450*/  UMOV UR35, 0x40004040 ;  /* 0x4000404000237882 */ /* 0x000fe20000000000 */
[----:B------:R-:W-:Y:S01]  /*3460*/  UMOV UR33, 0x40004040 ;  /* 0x4000404000217882 */ /* 0x000fe20000000000 */
[----:B------:R-:W-:Y:S01]  /*3470*/  UMOV UR31, 0x40004040 ;  /* 0x40004040001f7882 */ /* 0x000fe20000000000 */
[----:B------:R2:W-:Y:S01]  /*3480*/  UTCQMMA gdesc[UR34], gdesc[UR36], tmem[UR8], tmem[UR20], idesc[UR21], UPT ;  /* 0x00ff1424220075ea */ /* 0x0005e2000b800308 */
[----:B------:R2:W-:Y:S01]  /*3490*/  UTCQMMA gdesc[UR30], gdesc[UR32], tmem[UR8], tmem[UR18], idesc[UR19], UPT ;  /* 0x00ff12201e0075ea */ /* 0x0005e2000b800308 */
[----:B------:R2:W-:Y:S01]  /*34a0*/  UTCBAR [UR6], URZ ;  /* 0x000000ff060073e9 */ /* 0x0005e200080000ff */
[----:B------:R-:W-:Y:S01]  /*34b0*/  UMOV UR17, UR13 ;  /* 0x0000000d00117c82 */ /* 0x000fe20008000000 */
[----:B------:R-:W-:Y:S05]  /*34c0*/  BRA.U UP0, `(.L_x_60) ;  /* 0xfffffffd00507547 */ /* 0x000fea000b83ffff */
.L_x_57:
[----:B------:R-:W-:Y:S01]  /*34d0*/  UIADD3 UR14, UPT, UPT, UR14, 0x1, URZ ;  /* 0x000000010e0e7890 */ /* 0x000fe2000fffe0ff */
[C---:B------:R-:W-:Y:S01]  /*34e0*/  ISETP.NE.AND P0, PT, R10.reuse, 0x2, PT ;  /* 0x000000020a00780c */ /* 0x040fe20003f05270 */
[----:B------:R-:W-:Y:S02]  /*34f0*/  UIADD3 UR7, UPT, UPT, UR7, 0xb0, URZ ;  /* 0x000000b007077890 */ /* 0x000fe4000fffe0ff */
[----:B------:R-:W-:Y:S01]  /*3500*/  UISETP.NE.AND UP0, UPT, UR14, 0x4, UPT ;  /* 0x000000040e00788c */ /* 0x000fe2000bf05270 */
[----:B-12---:R-:W-:Y:S02]  /*3510*/  SEL R0, RZ, 0x1, P0 ;  /* 0x00000001ff007807 */ /* 0x006fe40000000000 */
[----:B------:R-:W-:Y:S01]  /*3520*/  SEL R10, R10, RZ, P0 ;  /* 0x000000ff0a0a7207 */ /* 0x000fe20000000000 */
[----:B------:R-:W-:Y:S01]  /*3530*/  USEL UR6, URZ, 0x1, UP0 ;  /* 0x00000001ff067887 */ /* 0x000fe20008000000 */
[----:B------:R-:W-:Y:S01]  /*3540*/  LOP3.LUT R9, R9, R0, RZ, 0x3c, !PT ;  /* 0x0000000009097212 */ /* 0x000fe200078e3cff */
[----:B------:R-:W-:Y:S01]  /*3550*/  USEL UR14, UR14, URZ, UP0 ;  /* 0x000000ff0e0e7287 */ /* 0x000fe20008000000 */
[----:B------:R1:W-:Y:S03]  /*3560*/  UTCBAR [UR7], URZ ;  /* 0x000000ff070073e9 */ /* 0x0003e600080000ff */
[----:B------:R-:W-:Y:S01]  /*3570*/  LOP3.LUT R11, R11, UR6, RZ, 0x3c, !PT ;  /* 0x000000060b0b7c12 */ /* 0x000fe2000f8e3cff */
[----:B------:R-:W-:Y:S07]  /*3580*/  @P1 BRA `(.L_x_61) ;  /* 0xfffffff800a01947 */ /* 0x000fee000383ffff */
[----:B------:R-:W2:Y:S01]  /*3590*/  S2UR UR4, SR_CgaCtaId ;  /* 0x00000000000479c3 */ /* 0x000ea20000008800 */
[----:B------:R-:W-:Y:S01]  /*35a0*/  ELECT P0, URZ, PT ;  /* 0x0000000000ff782f */ /* 0x000fe20003800000 */
[----:B------:R-:W-:Y:S01]  /*35b0*/  IMAD.MOV.U32 R0, RZ, RZ, 0x1 ;  /* 0x00000001ff007424 */ /* 0x000fe200078e00ff */
[----:B------:R-:W-:Y:S01]  /*35c0*/  UIADD3 UR5, UPT, UPT, UR5, 0xd0, URZ ;  /* 0x000000d005057890 */ /* 0x000fe2000fffe0ff */
[----:B------:R-:W-:Y:S01]  /*35d0*/  SHF.L.U32 R3, R11, 0x1f, RZ ;  /* 0x0000001f0b037819 */ /* 0x000fe200000006ff */
[----:B------:R-:W-:-:S03]  /*35e0*/  UMOV UR6, 0x40 ;  /* 0x0000004000067882 */ /* 0x000fc60000000000 */
[----:B------:R-:W-:Y:S01]  /*35f0*/  UVIRTCOUNT.DEALLOC.SMPOOL 0x80 ;  /* 0x000000800000784c */ /* 0x000fe20000000000 */
[----:B--2---:R-:W-:Y:S02]  /*3600*/  ULEA UR4, UR4, UR6, 0x18 ;  /* 0x0000000604047291 */ /* 0x004fe4000f8ec0ff */
[----:B------:R-:W-:-:S07]  /*3610*/  ULEA UR6, UR14, UR5, 0x3 ;  /* 0x000000050e067291 */ /* 0x000fce000f8e18ff */
[----:B------:R2:W-:Y:S02]  /*3620*/  @P0 STS.U8 [UR4+0x1c], R0 ;  /* 0x00001c00ff000988 */ /* 0x0005e40008000004 */
[----:B------:R-:W4:Y:S02]  /*3630*/  SYNCS.PHASECHK.TRANS64.TRYWAIT P0, [UR6], R3 ;  /* 0x00000003ff0075a7 */ /* 0x000f240008001106 */
[----:B--2-4-:R-:W-:Y:S05]  /*3640*/  @!P0 BRA `(.L_x_62) ;  /* 0x0000005000a88947 */ /* 0x014fea0003800000 */
.L_x_132:
[----:B-1----:R-:W-:-:S04]  /*3650*/  UIADD3 UR7, UPT, UPT, UR14, 0x1, URZ ;  /* 0x000000010e077890 */ /* 0x002fc8000fffe0ff */
[----:B------:R-:W-:-:S04]  /*3660*/  UISETP.NE.AND UP0, UPT, UR7, 0x4, UPT ;  /* 0x000000040700788c */ /* 0x000fc8000bf05270 */
[----:B------:R-:W-:Y:S02]  /*3670*/  USEL UR8, URZ, 0x1, UP0 ;  /* 0x00000001ff087887 */ /* 0x000fe40008000000 */
[----:B------:R-:W-:-:S04]  /*3680*/  USEL UR7, UR7, URZ, UP0 ;  /* 0x000000ff07077287 */ /* 0x000fc80008000000 */
[----:B------:R-:W-:Y:S01]  /*3690*/  ULEA UR6, UR7, UR5, 0x3 ;  /* 0x0000000507067291 */ /* 0x000fe2000f8e18ff */
[----:B------:R-:W-:-:S04]  /*36a0*/  LOP3.LUT R2, R11, UR8, RZ, 0x3c, !PT ;  /* 0x000000080b027c12 */ /* 0x000fc8000f8e3cff */
[----:B--2---:R-:W-:-:S04]  /*36b0*/  SHF.L.U32 R3, R2, 0x1f, RZ ;  /* 0x0000001f02037819 */ /* 0x004fc800000006ff */
[----:B------:R-:W1:Y:S02]  /*36c0*/  SYNCS.PHASECHK.TRANS64.TRYWAIT P0, [UR6], R3 ;  /* 0x00000003ff0075a7 */ /* 0x000e640008001106 */
[----:B-1----:R-:W-:Y:S05]  /*36d0*/  @!P0 BRA `(.L_x_63) ;  /* 0x00000050009c8947 */ /* 0x002fea0003800000 */
.L_x_134:
        /* <DEDUP_REMOVED lines=9> */
.L_x_136:
[----:B------:R-:W-:-:S04]  /*3770*/  UIADD3 UR7, UPT, UPT, UR7, 0x1, URZ ;  /* 0x0000000107077890 */ /* 0x000fc8000fffe0ff */
[----:B------:R-:W-:-:S04]  /*3780*/  UISETP.NE.AND UP0, UPT, UR7, 0x4, UPT ;  /* 0x000000040700788c */ /* 0x000fc8000bf05270 */
[----:B------:R-:W-:Y:S02]  /*3790*/  USEL UR6, URZ, 0x1, UP0 ;  /* 0x00000001ff067887 */ /* 0x000fe40008000000 */
[----:B------:R-:W-:-:S04]  /*37a0*/  USEL UR7, UR7, URZ, UP0 ;  /* 0x000000ff07077287 */ /* 0x000fc80008000000 */
[----:B------:R-:W-:Y:S01]  /*37b0*/  ULEA UR7, UR7, UR5, 0x3 ;  /* 0x0000000507077291 */ /* 0x000fe2000f8e18ff */
[----:B-1----:R-:W-:-:S04]  /*37c0*/  LOP3.LUT R3, R2, UR6, RZ, 0x3c, !PT ;  /* 0x0000000602037c12 */ /* 0x002fc8000f8e3cff */
[----:B------:R-:W-:-:S04]  /*37d0*/  SHF.L.U32 R3, R3, 0x1f, RZ ;  /* 0x0000001f03037819 */ /* 0x000fc800000006ff */
[----:B------:R-:W1:Y:S02]  /*37e0*/  SYNCS.PHASECHK.TRANS64.TRYWAIT P0, [UR7], R3 ;  /* 0x00000003ff0075a7 */ /* 0x000e640008001107 */
[----:B-1----:R-:W-:Y:S05]  /*37f0*/  @!P0 BRA `(.L_x_65) ;  /* 0x0000005000848947 */ /* 0x002fea0003800000 */
.L_x_138:
[----:B------:R-:W-:Y:S01]  /*3800*/  NOP ;  /* 0x0000000000007918 */ /* 0x000fe20000000000 */
[----:B-1----:R-:W1:Y:S01]  /*3810*/  LDS R0, [UR4+0x14] ;  /* 0x00001404ff007984 */ /* 0x002e620008000800 */
[----:B------:R-:W-:Y:S01]  /*3820*/  ULOP3.LUT UR6, UR16, 0xffff, URZ, 0xc0, !UPT ;  /* 0x0000ffff10067892 */ /* 0x000fe2000f8ec0ff */
[----:B------:R-:W-:Y:S01]  /*3830*/  UMOV UR8, 0xffff ;  /* 0x0000ffff00087882 */ /* 0x000fe20000000000 */
[----:B------:R-:W-:Y:S02]  /*3840*/  UMOV UR5, 0x1 ;  /* 0x0000000100057882 */ /* 0x000fe40000000000 */
[----:B------:R-:W-:-:S04]  /*3850*/  USHF.R.U32.HI UR6, URZ, 0x5, UR6 ;  /* 0x00000005ff067899 */ /* 0x000fc80008011606 */
[----:B------:R-:W-:Y:S02]  /*3860*/  USHF.L.U32 UR8, UR8, UR6, URZ ;  /* 0x0000000608087299 */ /* 0x000fe400080006ff */
[----:B------:R-:W-:-:S04]  /*3870*/  USHF.L.U32 UR5, UR5, UR6, URZ ;  /* 0x0000000605057299 */ /* 0x000fc800080006ff */
[----:B-1----:R-:W-:-:S04]  /*3880*/  LOP3.LUT R0, R0, UR8, RZ, 0xc0, !PT ;  /* 0x0000000800007c12 */ /* 0x002fc8000f8ec0ff */
[----:B------:R-:W-:-:S13]  /*3890*/  ISETP.NE.AND P0, PT, R0, UR8, PT ;  /* 0x0000000800007c0c */ /* 0x000fda000bf05270 */
[----:B------:R-:W-:Y:S05]  /*38a0*/  @P0 BRA `(.L_x_66) ;  /* 0x0000000000580947 */ /* 0x000fea0003800000 */
[----:B------:R-:W1:Y:S02]  /*38b0*/  LDS R0, [UR4+0x18] ;  /* 0x00001804ff007984 */ /* 0x000e640008000800 */
[----:B-1----:R-:W-:-:S04]  /*38c0*/  LOP3.LUT R0, R0, UR5, RZ, 0xc0, !PT ;  /* 0x0000000500007c12 */ /* 0x002fc8000f8ec0ff */
[----:B------:R-:W-:-:S13]  /*38d0*/  ISETP.NE.AND P0, PT, R0, UR5, PT ;  /* 0x0000000500007c0c */ /* 0x000fda000bf05270 */
[----:B------:R-:W-:Y:S05]  /*38e0*/  @P0 BRA `(.L_x_67) ;  /* 0x00000000003c0947 */ /* 0x000fea0003800000 */
[----:B------:R-:W1:Y:S01]  /*38f0*/  S2R R2, SR_LANEID ;  /* 0x0000000000027919 */ /* 0x000e620000000000 */
[----:B------:R-:W-:Y:S01]  /*3900*/  ULOP3.LUT UR8, URZ, UR8, URZ, 0x33, !UPT ;  /* 0x00000008ff087292 */ /* 0x000fe2000f8e33ff */
[----:B------:R-:W-:Y:S01]  /*3910*/  LOP3.LUT R4, RZ, UR5, RZ, 0x33, !PT ;  /* 0x00000005ff047c12 */ /* 0x000fe2000f8e33ff */
[----:B------:R-:W-:Y:S02]  /*3920*/  VOTEU.ANY UR7, UPT, PT ;  /* 0x0000000000077886 */ /* 0x000fe400038e0100 */
[----:B------:R-:W-:Y:S01]  /*3930*/  UFLO.U32 UR7, UR7 ;  /* 0x00000007000772bd */ /* 0x000fe200080e0000 */
[----:B------:R-:W2:Y:S01]  /*3940*/  REDUX UR5, R4 ;  /* 0x00000000040573c4 */ /* 0x000ea20000000000 */
[----:B------:R-:W-:-:S06]  /*3950*/  IMAD.U32 R0, RZ, RZ, UR8 ;  /* 0x00000008ff007e24 */ /* 0x000fcc000f8e00ff */
[----:B------:R4:W-:Y:S01]  /*3960*/  UTCATOMSWS.AND URZ, UR8 ;  /* 0x0000000800ff79e3 */ /* 0x0009e20008000000 */
[----:B------:R-:W3:Y:S01]  /*3970*/  REDUX UR6, R0 ;  /* 0x00000000000673c4 */ /* 0x000ee20000000000 */
[----:B-1----:R-:W-:Y:S01]  /*3980*/  ISETP.EQ.U32.AND P0, PT, R2, UR7, PT ;  /* 0x0000000702007c0c */ /* 0x002fe2000bf02070 */
[----:B--2---:R-:W-:Y:S01]  /*3990*/  IMAD.U32 R2, RZ, RZ, UR5 ;  /* 0x00000005ff027e24 */ /* 0x004fe2000f8e00ff */
[----:B---3--:R-:W-:-:S11]  /*39a0*/  MOV R3, UR6 ;  /* 0x0000000600037c02 */ /* 0x008fd60008000f00 */
[----:B------:R4:W-:Y:S04]  /*39b0*/  @P0 ATOMS.AND RZ, [UR4+0x14], R3 ;  /* 0x00001403ffff098c */ /* 0x0009e8000a800004 */
[----:B------:R4:W-:Y:S01]  /*39c0*/  @P0 ATOMS.AND RZ, [UR4+0x18], R2 ;  /* 0x00001802ffff098c */ /* 0x0009e2000a800004 */
[----:B------:R-:W-:Y:S05]  /*39d0*/  BRA `(.L_x_68) ;  /* 0x0000000000147947 */ /* 0x000fea0003800000 */
.L_x_67:
[----:B------:R-:W-:Y:S02]  /*39e0*/  MOV R2, 0x3a00 ;  /* 0x00003a0000027802 */ /* 0x000fe40000000f00 */
[----:B---3-5:R-:W-:Y:S05]  /*39f0*/  CALL.REL.NOINC `($__internal_0_$__cuda_sm10x_tcgen05_guardrail_trap_col_being_dealloced_not_returned_by_alloc) ;  /* 0x0000005000e07944 */ /* 0x028fea0003c00000 */
[----:B------:R-:W-:Y:S05]  /*3a00*/  BRA `(.L_x_68) ;  /* 0x0000000000087947 */ /* 0x000fea0003800000 */
.L_x_66:
[----:B------:R-:W-:Y:S02]  /*3a10*/  MOV R2, 0x3a30 ;  /* 0x00003a3000027802 */ /* 0x000fe40000000f00 */
[----:B---3-5:R-:W-:Y:S05]  /*3a20*/  CALL.REL.NOINC `($__internal_2_$__cuda_sm10x_tcgen05_guardrail_trap_unallocated_columns_being_dealloced) ;  /* 0x0000005000ec7944 */ /* 0x028fea0003c00000 */
.L_x_68:
[----:B------:R-:W-:Y:S01]  /*3a30*/  NOP ;  /* 0x0000000000007918 */ /* 0x000fe20000000000 */
[----:B----4-:R-:W-:Y:S05]  /*3a40*/  EXIT ;  /* 0x000000000000794d */ /* 0x010fea0003800000 */
.L_x_50:
[----:B------:R-:W-:-:S09]  /*3a50*/  UISETP.NE.OR UP2, UPT, UR8, 0x3, !UP2 ;  /* 0x000000030800788c */ /* 0x000fd2000d745670 */
[----:B------:R-:W-:Y:S05]  /*3a60*/  BRA.U UP2, `(.L_x_69) ;  /* 0x0000000d02407547 */ /* 0x000fea000b800000 */
[----:B------:R-:W1:Y:S01]  /*3a70*/  LDC R0, c[0x0][0xb30] ;  /* 0x0002cc00ff007b82 */ /* 0x000e620000000800 */
[----:B------:R-:W2:Y:S01]  /*3a80*/  LDCU.64 UR8, c[0x0][0x888] ;  /* 0x00011100ff0877ac */ /* 0x000ea20008000a00 */
[----:B------:R-:W-:Y:S02]  /*3a90*/  HFMA2 R29, -RZ, RZ, 0, 0 ;  /* 0x00000000ff1d7431 */ /* 0x000fe400000001ff */
[----:B------:R-:W-:Y:S01]  /*3aa0*/  IMAD.MOV.U32 R31, RZ, RZ, 0x1 ;  /* 0x00000001ff1f7424 */ /* 0x000fe200078e00ff */
[----:B------:R-:W-:Y:S01]  /*3ab0*/  MOV R23, 0x2000 ;  /* 0x0000200000177802 */ /* 0x000fe20000000f00 */
[----:B------:R-:W4:Y:S01]  /*3ac0*/  LDCU.64 UR4, c[0x0][0x890] ;  /* 0x00011200ff0477ac */ /* 0x000f220008000a00 */
[----:B------:R-:W-:Y:S01]  /*3ad0*/  IMAD.MOV.U32 R30, RZ, RZ, RZ ;  /* 0x000000ffff1e7224 */ /* 0x000fe200078e00ff */
[----:B------:R-:W3:Y:S01]  /*3ae0*/  LDC R19, c[0x0][0x370] ;  /* 0x0000dc00ff137b82 */ /* 0x000ee20000000800 */
[----:B------:R-:W-:Y:S01]  /*3af0*/  UMOV UR7, 0x400 ;  /* 0x0000040000077882 */ /* 0x000fe20000000000 */
[----:B------:R-:W-:-:S02]  /*3b00*/  UPLOP3.LUT UP1, UPT, UPT, UPT, UPT, 0x40, 0x4 ;  /* 0x000000000004789c */ /* 0x000fc40003f2e870 */
[----:B------:R-:W-:-:S04]  /*3b10*/  ULEA UR7, UR37, UR7, 0x18 ;  /* 0x0000000725077291 */ /* 0x000fc8000f8ec0ff */
[----:B------:R-:W3:Y:S01]  /*3b20*/  LDC R2, c[0x0][0xb0c] ;  /* 0x0002c300ff027b82 */ /* 0x000ee20000000800 */
[----:B------:R-:W-:Y:S02]  /*3b30*/  UIADD3 UR13, UPT, UPT, UR7, 0x68, URZ ;  /* 0x00000068070d7890 */ /* 0x000fe4000fffe0ff */
[----:B--2---:R-:W-:Y:S02]  /*3b40*/  UISETP.NE.U32.AND UP2, UPT, UR8, URZ, UPT ;  /* 0x000000ff0800728c */ /* 0x004fe4000bf45070 */
[----:B------:R-:W-:Y:S02]  /*3b50*/  UIADD3 UR17, UPT, UPT, UR7, 0x60, URZ ;  /* 0x0000006007117890 */ /* 0x000fe4000fffe0ff */
[----:B----4-:R-:W-:Y:S01]  /*3b60*/  UISETP.NE.U32.AND UP3, UPT, UR4, URZ, UPT ;  /* 0x000000ff0400728c */ /* 0x010fe2000bf65070 */
[----:B------:R-:W2:Y:S01]  /*3b70*/  LDC R18, c[0x0][0xb20] ;  /* 0x0002c800ff127b82 */ /* 0x000ea20000000800 */
[----:B-1----:R-:W-:Y:S01]  /*3b80*/  ISETP.NE.AND P1, PT, R0, 0x1, PT ;  /* 0x000000010000780c */ /* 0x002fe20003f25270 */
[----:B------:R-:W-:-:S02]  /*3b90*/  UISETP.NE.AND.EX UP2, UPT, UR9, URZ, UPT, UP2 ;  /* 0x000000ff0900728c */ /* 0x000fc4000bf45320 */
[----:B------:R-:W-:Y:S02]  /*3ba0*/  UPRMT UR13, UR37, 0x654, UR13 ;  /* 0x00000654250d7896 */ /* 0x000fe4000800000d */
[----:B------:R-:W-:Y:S02]  /*3bb0*/  UISETP.NE.AND.EX UP3, UPT, UR5, URZ, UPT, UP3 ;  /* 0x000000ff0500728c */ /* 0x000fe4000bf65330 */
[----:B------:R-:W1:Y:S08]  /*3bc0*/  LDC.64 R32, c[0x0][0x348] ;  /* 0x0000d200ff207b82 */ /* 0x000e700000000a00 */
[----:B------:R-:W4:Y:S08]  /*3bd0*/  LDC.64 R16, c[0x0][0xb10] ;  /* 0x0002c400ff107b82 */ /* 0x000f300000000a00 */
[----:B------:R-:W1:Y:S08]  /*3be0*/  LDC.64 R6, c[0x0][0xb18] ;  /* 0x0002c600ff067b82 */ /* 0x000e700000000a00 */
[----:B------:R-:W1:Y:S08]  /*3bf0*/  LDC.64 R4, c[0x0][0xb28] ;  /* 0x0002ca00ff047b82 */ /* 0x000e700000000a00 */
[----:B--23--:R-:W1:Y:S02]  /*3c00*/  LDC R22, c[0x0][0x374] ;  /* 0x0000dd00ff167b82 */ /* 0x00ce640000000800 */
.L_x_78:
[C---:B------:R-:W-:Y:S02]  /*3c10*/  LEA R0, R30.reuse, UR7, 0x3 ;  /* 0x000000071e007c11 */ /* 0x040fe4000f8e18ff */
[----:B------:R-:W-:Y:S02]  /*3c20*/  SHF.L.U32 R3, R29, 0x1f, RZ ;  /* 0x0000001f1d037819 */ /* 0x000fe400000006ff */
[----:B------:R-:W-:Y:S02]  /*3c30*/  LEA R24, R30, UR7, 0x4 ;  /* 0x000000071e187c11 */ /* 0x000fe4000f8e20ff */
[----:B--2---:R-:W2:Y:S02]  /*3c40*/  SYNCS.PHASECHK.TRANS64.TRYWAIT P0, [R0+URZ+0x90], R3 ;  /* 0x00009003000075a7 */ /* 0x004ea400080011ff */
[----:B--2---:R-:W-:Y:S05]  /*3c50*/  @!P0 BRA `(.L_x_70) ;  /* 0x0000004c00848947 */ /* 0x004fea0003800000 */
.L_x_139:
[----:B------:R-:W-:Y:S01]  /*3c60*/  ISETP.GE.AND P0, PT, R72, 0x1, PT ;  /* 0x000000014800780c */ /* 0x000fe20003f06270 */
[----:B------:R-:W3:Y:S01]  /*3c70*/  LDS.128 R24, [R24+0x120] ;  /* 0x0001200018187984 */ /* 0x000ee20000000c00 */
[----:B--2---:R-:W-:Y:S01]  /*3c80*/  VIADD R0, R0, 0xa0 ;  /* 0x000000a000007836 */ /* 0x004fe20000000000 */
[----:B------:R-:W-:Y:S01]  /*3c90*/  @!PT LDS RZ, [RZ] ;  /* 0x00000000fffff984 */ /* 0x000fe20000000800 */
[----:B------:R-:W-:Y:S01]  /*3ca0*/  @!PT LDS RZ, [RZ] ;  /* 0x00000000fffff984 */ /* 0x000fe20000000800 */
[----:B------:R-:W-:Y:S01]  /*3cb0*/  @!PT LDS RZ, [RZ] ;  /* 0x00000000fffff984 */ /* 0x000fe20000000800 */
[----:B------:R-:W-:Y:S01]  /*3cc0*/  @!PT LDS RZ, [RZ] ;  /* 0x00000000fffff984 */ /* 0x000fe20000000800 */
[----:B------:R2:W-:Y:S06]  /*3cd0*/  MEMBAR.ALL.CTA ;  /* 0x0000000000007992 */ /* 0x0005ec0000008000 */
[----:B--2---:R-:W2:Y:S01]  /*3ce0*/  FENCE.VIEW.ASYNC.S ;  /* 0x00000000000073c6 */ /* 0x004ea20000000000 */
[----:B------:R-:W-:Y:S04]  /*3cf0*/  PRMT R0, RZ, 0x654, R0 ;  /* 0x00000654ff007816 */ /* 0x000fe80000000000 */
[----:B--2---:R2:W-:Y:S01]  /*3d00*/  SYNCS.ARRIVE.TRANS64.RED.A1T0 RZ, [R0+URZ], RZ ;  /* 0x000000ff00ff79a7 */ /* 0x0045e200081004ff */
[----:B---3--:R-:W-:Y:S11]  /*3d10*/  LOP3.LUT P3, RZ, R26, 0x1, RZ, 0xc0, !PT ;  /* 0x000000011aff7812 */ /* 0x008ff6000786c0ff */
[----:B------:R-:W-:Y:S02]  /*3d20*/  @!UPT UIADD3 URZ, UPT, UPT, URZ, URZ, URZ ;  /* 0x000000fffffff290 */ /* 0x000fe4000fffe0ff */
[----:B------:R-:W-:Y:S02]  /*3d30*/  @P3 MOV R13, R24 ;  /* 0x00000018000d3202 */ /* 0x000fe40000000f00 */
[----:B------:R-:W-:Y:S01]  /*3d40*/  @P3 LOP3.LUT R8, R25, 0xffff, RZ, 0xc0, !PT ;  /* 0x0000ffff19083812 */ /* 0x000fe200078ec0ff */
[----:B--2---:R-:W-:Y:S06]  /*3d50*/  @!P0 BRA `(.L_x_71) ;  /* 0x0000000000a48947 */ /* 0x004fec0003800000 */
[----:B-1----:R-:W-:Y:S01]  /*3d60*/  IMAD.HI.U32 R35, R22, R7, RZ ;  /* 0x0000000716237227 */ /* 0x002fe200078e00ff */
[----:B------:R-:W-:Y:S02]  /*3d70*/  ISETP.NE.AND P0, PT, R6, 0x1, PT ;  /* 0x000000010600780c */ /* 0x000fe40003f05270 */
[----:B------:R-:W-:Y:S01]  /*3d80*/  ISETP.NE.AND P2, PT, R72, 0x1, PT ;  /* 0x000000014800780c */ /* 0x000fe20003f45270 */
[----:B----4-:R-:W-:Y:S01]  /*3d90*/  IMAD.HI.U32 R34, R19, R16, RZ ;  /* 0x0000001013227227 */ /* 0x010fe200078e00ff */
[----:B------:R-:W-:Y:S02]  /*3da0*/  SHF.R.U32.HI R35, RZ, R18, R35 ;  /* 0x00000012ff237219 */ /* 0x000fe40000011623 */
[----:B------:R-:W-:Y:S01]  /*3db0*/  ISETP.NE.AND P4, PT, R2, 0x1, PT ;  /* 0x000000010200780c */ /* 0x000fe20003f85270 */
[----:B------:R-:W-:Y:S01]  /*3dc0*/  IMAD.HI.U32 R36, R13, R16, RZ ;  /* 0x000000100d247227 */ /* 0x000fe200078e00ff */
[----:B------:R-:W-:Y:S02]  /*3dd0*/  SHF.R.U32.HI R34, RZ, R17, R34 ;  /* 0x00000011ff227219 */ /* 0x000fe40000011622 */
[----:B------:R-:W-:Y:S01]  /*3de0*/  SEL R3, R22, R35, !P0 ;  /* 0x0000002316037207 */ /* 0x000fe20004000000 */
[C---:B------:R-:W-:Y:S01]  /*3df0*/  IMAD.HI.U32 R35, R8.reuse, R7, RZ ;  /* 0x0000000708237227 */ /* 0x040fe200078e00ff */
[----:B------:R-:W-:Y:S02]  /*3e00*/  SEL R11, R19, R34, !P4 ;  /* 0x00000022130b7207 */ /* 0x000fe40006000000 */
[----:B------:R-:W-:Y:S01]  /*3e10*/  SHF.R.U32.HI R36, RZ, R17, R36 ;  /* 0x00000011ff247219 */ /* 0x000fe20000011624 */
[----:B------:R-:W-:Y:S01]  /*3e20*/  IMAD.HI.U32 R38, R3, R4, RZ ;  /* 0x0000000403267227 */ /* 0x000fe200078e00ff */
[----:B------:R-:W-:Y:S03]  /*3e30*/  SHF.R.U32.HI R35, RZ, R18, R35 ;  /* 0x00000012ff237219 */ /* 0x000fe60000011623 */
[----:B------:R-:W-:Y:S01]  /*3e40*/  IMAD.HI.U32 R34, R11, R4, RZ ;  /* 0x000000040b227227 */ /* 0x000fe200078e00ff */
[----:B------:R-:W-:Y:S02]  /*3e50*/  @P2 SHF.R.U32.HI R3, RZ, R5, R38 ;  /* 0x00000005ff032219 */ /* 0x000fe40000011626 */
[----:B------:R-:W-:Y:S02]  /*3e60*/  SEL R9, R8, R35, !P0 ;  /* 0x0000002308097207 */ /* 0x000fe40004000000 */
[----:B------:R-:W-:Y:S01]  /*3e70*/  @P2 SHF.R.U32.HI R11, RZ, R5, R34 ;  /* 0x00000005ff0b2219 */ /* 0x000fe20000011622 */
[C---:B------:R-:W-:Y:S01]  /*3e80*/  IMAD R10, R72.reuse, R3, RZ ;  /* 0x00000003480a7224 */ /* 0x040fe200078e02ff */
[----:B------:R-:W-:Y:S01]  /*3e90*/  SEL R3, R13, R36, !P4 ;  /* 0x000000240d037207 */ /* 0x000fe20006000000 */
[C---:B------:R-:W-:Y:S03]  /*3ea0*/  IMAD.HI.U32 R14, R9.reuse, R4, RZ ;  /* 0x00000004090e7227 */ /* 0x040fe600078e00ff */
[----:B------:R-:W-:Y:S01]  /*3eb0*/  ISETP.GE.AND P0, PT, R9, R10, PT ;  /* 0x0000000a0900720c */ /* 0x000fe20003f06270 */
[C---:B------:R-:W-:Y:S01]  /*3ec0*/  IMAD R12, R72.reuse, R11, RZ ;  /* 0x0000000b480c7224 */ /* 0x040fe200078e02ff */
[-C--:B------:R-:W-:Y:S04]  /*3ed0*/  SHF.R.U32.HI R14, RZ, R5.reuse, R14 ;  /* 0x00000005ff0e7219 */ /* 0x080fe8000001160e */
[----:B------:R-:W-:Y:S02]  /*3ee0*/  ISETP.GE.OR P0, PT, R3, R12, P0 ;  /* 0x0000000c0300720c */ /* 0x000fe40000706670 */
[----:B------:R-:W-:Y:S05]  /*3ef0*/  SEL R15, R9, R14, !P2 ;  /* 0x0000000e090f7207 */ /* 0x000fea0005000000 */
[----:B------:R-:W-:Y:S04]  /*3f00*/  IMAD.MOV R14, RZ, RZ, -R15 ;  /* 0x000000ffff0e7224 */ /* 0x000fe800078e0a0f */
[----:B------:R-:W-:Y:S02]  /*3f10*/  IMAD R14, R72, R14, R9 ;  /* 0x0000000e480e7224 */ /* 0x000fe400078e0209 */
[C---:B------:R-:W-:Y:S05]  /*3f20*/  @!P0 IMAD.HI.U32 R10, R3.reuse, R4, RZ ;  /* 0x00000004030a8227 */ /* 0x040fea00078e00ff */
[----:B------:R-:W-:Y:S04]  /*3f30*/  @!P0 SHF.R.U32.HI R10, RZ, R5, R10 ;  /* 0x00000005ff0a8219 */ /* 0x000fe8000001160a */
[----:B------:R-:W-:Y:S01]  /*3f40*/  @!P0 SEL R0, R3, R10, !P2 ;  /* 0x0000000a03008207 */ /* 0x000fe20005000000 */
[----:B------:R-:W-:Y:S03]  /*3f50*/  IMAD.MOV R10, RZ, RZ, -R3 ;  /* 0x000000ffff0a7224 */ /* 0x000fe600078e0a03 */
[----:B------:R-:W-:Y:S01]  /*3f60*/  @!P0 IADD3 R15, PT, PT, R15, -R0, RZ ;  /* 0x800000000f0f8210 */ /* 0x000fe20007ffe0ff */
[----:B------:R-:W-:Y:S01]  /*3f70*/  @!P0 IMAD R0, R11, R14, R0 ;  /* 0x0000000e0b008224 */ /* 0x000fe200078e0200 */
[----:B------:R-:W-:Y:S01]  /*3f80*/  IADD3 R11, PT, PT, -R9, RZ, RZ ;  /* 0x000000ff090b7210 */ /* 0x000fe20007ffe1ff */
[----:B------:R-:W-:Y:S02]  /*3f90*/  IMAD R13, R2, R10, R13 ;  /* 0x0000000a020d7224 */ /* 0x000fe400078e020d */
[----:B------:R-:W-:Y:S02]  /*3fa0*/  @!P0 IMAD R9, R15, R72, R3 ;  /* 0x000000480f098224 */ /* 0x000fe400078e0203 */
[----:B------:R-:W-:Y:S02]  /*3fb0*/  @!P0 IMAD.MOV.U32 R3, RZ, RZ, R0 ;  /* 0x000000ffff038224 */ /* 0x000fe400078e0000 */
[----:B------:R-:W-:Y:S02]  /*3fc0*/  IMAD R8, R6, R11, R8 ;  /* 0x0000000b06087224 */ /* 0x000fe400078e0208 */
[----:B------:R-:W-:Y:S02]  /*3fd0*/  IMAD R13, R3, R2, R13 ;  /* 0x00000002030d7224 */ /* 0x000fe400078e020d */
[----:B------:R-:W-:Y:S02]  /*3fe0*/  IMAD R8, R9, R6, R8 ;  /* 0x0000000609087224 */ /* 0x000fe400078e0208 */
.L_x_71:
[----:B------:R-:W-:Y:S05]  /*3ff0*/  BRA.U UP1, `(.L_x_72) ;  /* 0x0000000101107547 */ /* 0x000fea000b800000 */
[----:B------:R-:W-:Y:S04]  /*4000*/  MOV R0, UR6 ;  /* 0x0000000600007c02 */ /* 0x000fe80008000f00 */
[----:B------:R-:W-:Y:S04]  /*4010*/  SHF.L.U32 R3, R0, 0x1f, RZ ;  /* 0x0000001f00037819 */ /* 0x000fe800000006ff */
[----:B------:R-:W2:Y:S02]  /*4020*/  SYNCS.PHASECHK.TRANS64.TRYWAIT P0, [UR7+0x88], R3 ;  /* 0x00008803ff0075a7 */ /* 0x000ea40008001107 */
[----:B--2---:R-:W-:Y:S05]  /*4030*/  @!P0 BRA `(.L_x_73) ;  /* 0x0000004800a08947 */ /* 0x004fea0003800000 */
.L_x_72:
[----:B------:R-:W-:Y:S02]  /*4040*/  R2UR UR19, R21 ;  /* 0x00000000151372ca */ /* 0x000fe400000e0000 */
[----:B------:R-:W-:Y:S02]  /*4050*/  R2UR UR18, R20 ;  /* 0x00000000141272ca */ /* 0x000fe400000e0000 */
[----:B------:R-:W-:Y:S02]  /*4060*/  ISETP.NE.U32.AND P2, PT, RZ, UR4, PT ;  /* 0x00000004ff007c0c */ /* 0x000fe4000bf45070 */
[----:B------:R-:W-:Y:S02]  /*4070*/  SHF.L.U32 R12, R31, 0x1f, RZ ;  /* 0x0000001f1f0c7819 */ /* 0x000fe400000006ff */
[----:B------:R-:W-:Y:S05]  /*4080*/  ISETP.NE.AND.EX P2, PT, RZ, UR5, PT, P2 ;  /* 0x00000005ff007c0c */ /* 0x000fea000bf45320 */
[----:B------:R-:W-:Y:S02]  /*4090*/  USHF.L.U32 UR19, UR19, 0x7, URZ ;  /* 0x0000000713137899 */ /* 0x000fe400080006ff */
[----:B------:R-:W-:Y:S01]  /*40a0*/  USHF.L.U32 UR18, UR18, 0x7, URZ ;  /* 0x0000000712127899 */ /* 0x000fe200080006ff */
[----:B------:R-:W-:Y:S11]  /*40b0*/  BRA.U !UP3, `(.L_x_74) ;  /* 0x000000010b347547 */ /* 0x000ff6000b800000 */
[----:B------:R-:W-:Y:S01]  /*40c0*/  UPLOP3.LUT UP0, UPT, UPT, UPT, UP2, 0x80, 0x8 ;  /* 0x000000000008789c */ /* 0x000fe20003f0f020 */
[----:B--2---:R-:W-:Y:S02]  /*40d0*/  HFMA2 R0, -RZ, RZ, 0, 5.9604644775390625e-08 ;  /* 0x00000001ff007431 */ /* 0x004fe400000001ff */
[----:B------:R-:W-:Y:S03]  /*40e0*/  IMAD.MOV.U32 R171, RZ, RZ, 0x1 ;  /* 0x00000001ffab7424 */ /* 0x000fe600078e00ff */
[----:B------:R-:W-:Y:S05]  /*40f0*/  PLOP3.LUT P0, PT, PT, PT, UP0, 0x80, 0x8 ;  /* 0x000000000008781c */ /* 0x000fea0003f0f008 */
[----:B------:R-:W2:Y:S01]  /*4100*/  @UP0 LDCU.64 UR10, c[0x0][0x888] ;  /* 0x00011100ff0a07ac */ /* 0x000ea20008000a00 */
[----:B------:R-:W-:Y:S07]  /*4110*/  @UP0 UIMAD UR8, UR36, UR4, URZ ;  /* 0x00000004240802a4 */ /* 0x000fee000f8e02ff */
[----:B------:R-:W-:Y:S01]  /*4120*/  @!P0 PRMT R171, R0, 0x7610, R171 ;  /* 0x0000761000ab8816 */ /* 0x000fe200000000ab */
[----:B--2---:R-:W-:Y:S03]  /*4130*/  @UP0 UIMAD.WIDE UR10, UR8, 0x4, UR10 ;  /* 0x00000004080a08a5 */ /* 0x004fe6000f8e020a */
[----:B------:R-:W2:Y:S03]  /*4140*/  @!UP0 LDCU UR8, c[0x0][0x880] ;  /* 0x00011000ff0887ac */ /* 0x000ea60008000800 */
[----:B------:R-:W-:Y:S01]  /*4150*/  IMAD.U32 R10, RZ, RZ, UR10 ;  /* 0x0000000aff0a7e24 */ /* 0x000fe2000f8e00ff */
[----:B------:R-:W-:Y:S05]  /*4160*/  MOV R11, UR11 ;  /* 0x0000000b000b7c02 */ /* 0x000fea0008000f00 */
[----:B-----5:R3:W5:Y:S02]  /*4170*/  @P0 LDG.E R81, desc[UR46][R10.64] ;  /* 0x0000002e0a510981 */ /* 0x020764000c1e1900 */
[----:B--23--:R-:W-:Y:S07]  /*4180*/  @!P0 IMAD.U32 R81, RZ, RZ, UR8 ;  /* 0x00000008ff518e24 */ /* 0x00cfee000f8e00ff */
.L_x_74:
[----:B-----5:R-:W-:Y:S01]  /*4190*/  @!P2 FSETP.EQ.AND P0, PT, R81, RZ, PT ;  /* 0x000000ff5100a20b */ /* 0x020fe20003f02000 */
[----:B------:R-:W-:Y:S01]  /*41a0*/  @!UPT UIADD3 URZ, UPT, UPT, URZ, URZ, URZ ;  /* 0x000000fffffff290 */ /* 0x000fe2000fffe0ff */
[----:B------:R-:W-:Y:S11]  /*41b0*/  @!P2 BRA `(.L_x_75) ;  /* 0x000000000014a947 */ /* 0x000ff60003800000 */
[----:B------:R-:W-:Y:S02]  /*41c0*/  LOP3.LUT P2, RZ, R171, 0xff, RZ, 0xc0, !PT ;  /* 0x000000ffabff7812 */ /* 0x000fe4000784c0ff */
[----:B------:R-:W-:Y:S04]  /*41d0*/  PLOP3.LUT P0, PT, PT, PT, UP0, 0x80, 0x8 ;  /* 0x000000000008781c */ /* 0x000fe80003f0f008 */
[----:B------:R-:W-:Y:S07]  /*41e0*/  PLOP3.LUT P0, PT, P0, PT, PT, 0x8, 0x80 ;  /* 0x000000000080781c */ /* 0x000fee000070e170 */
[----:B------:R-:W-:Y:S11]  /*41f0*/  @P2 FSETP.EQ.AND P0, PT, R81, RZ, PT ;  /* 0x000000ff5100220b */ /* 0x000ff60003f02000 */
[----:B------:R-:W-:Y:S02]  /*4200*/  @!UPT UIADD3 URZ, UPT, UPT, URZ, URZ, URZ ;  /* 0x000000fffffff290 */ /* 0x000fe4000fffe0ff */
.L_x_75:
[----:B------:R-:W3:Y:S01]  /*4210*/  SYNCS.PHASECHK.TRANS64.TRYWAIT P2, [UR7+0x70], R12 ;  /* 0x0000700cff0075a7 */ /* 0x000ee20008041107 */
[----:B------:R-:W-:Y:S04]  /*4220*/  ELECT P4, URZ, PT ;  /* 0x0000000000ff782f */ /* 0x000fe80003880000 */
[----:B------:R-:W-:Y:S11]  /*4230*/  PLOP3.LUT P4, PT, P0, P4, PT, 0xf2, 0x2f ;  /* 0x00000000002f781c */ /* 0x000ff60000789e72 */
[----:B------:R-:W-:Y:S02]  /*4240*/  @!UPT UIADD3 URZ, UPT, UPT, URZ, URZ, URZ ;  /* 0x000000fffffff290 */ /* 0x000fe4000fffe0ff */
[----:B-1----:R-:W-:Y:S05]  /*4250*/  @!P4 IADD3 R21, P0, PT, R32, 0x580, RZ ;  /* 0x000005802015c810 */ /* 0x002fea0007f1e0ff */
[----:B------:R-:W-:Y:S01]  /*4260*/  @!P4 IMAD.X R20, RZ, RZ, R33, P0 ;  /* 0x000000ffff14c224 */ /* 0x000fe200000e0621 */
[----:B---3--:R-:W-:Y:S07]  /*4270*/  @!P2 BRA `(.L_x_76) ;  /* 0x000000480028a947 */ /* 0x008fee0003800000 */
.L_x_142:
[----:B------:R-:W3:Y:S01]  /*4280*/  LDC.64 R14, c[0x0][0xb10] ;  /* 0x0002c400ff0e7b82 */ /* 0x000ee20000000a00 */
[----:B------:R-:W-:Y:S01]  /*4290*/  @!P4 R2UR UR8, R20 ;  /* 0x000000001408c2ca */ /* 0x000fe200000e0000 */
[----:B------:R-:W-:Y:S01]  /*42a0*/  VOTEU.ALL UP1, P4 ;  /* 0x0000000000ff7886 */ /* 0x000fe20002020000 */
[----:B------:R-:W-:Y:S01]  /*42b0*/  @!P4 R2UR UR9, R21 ;  /* 0x000000001509c2ca */ /* 0x000fe200000e0000 */
[----:B------:R-:W-:Y:S01]  /*42c0*/  UMOV UR10, 0x0 ;  /* 0x00000000000a7882 */ /* 0x000fe20000000000 */
[----:B------:R-:W-:Y:S03]  /*42d0*/  UMOV UR11, 0x10000000 ;  /* 0x10000000000b7882 */ /* 0x000fe60000000000 */
[----:B------:R-:W5:Y:S01]  /*42e0*/  LDC.64 R10, c[0x0][0xb18] ;  /* 0x0002c600ff0a7b82 */ /* 0x000f620000000a00 */
[----:B------:R-:W-:Y:S01]  /*42f0*/  @!UP1 UIADD3 UR16, UPT, UPT, UR7, 0x200, URZ ;  /* 0x0000020007109890 */ /* 0x000fe2000fffe0ff */
[----:B------:R-:W-:Y:S01]  /*4300*/  @P3 SHF.R.U32.HI R28, RZ, 0x10, R25 ;  /* 0x00000010ff1c3819 */ /* 0x000fe20000011619 */
[----:B------:R-:W-:Y:S01]  /*4310*/  VOTEU.ALL UP1, P4 ;  /* 0x0000000000ff7886 */ /* 0x000fe20002020000 */
[----:B------:R-:W-:Y:S01]  /*4320*/  UMOV UR20, UR36 ;  /* 0x0000002400147c82 */ /* 0x000fe20008000000 */
[----:B------:R-:W-:Y:S03]  /*4330*/  VIADD R30, R30, 0x1 ;  /* 0x000000011e1e7836 */ /* 0x000fe60000000000 */
[----:B--2---:R-:W2:Y:S01]  /*4340*/  @!P1 LDC R0, c[0x0][0xb20] ;  /* 0x0002c800ff009b82 */ /* 0x004ea20000000800 */
[----:B------:R-:W-:Y:S01]  /*4350*/  IMAD.U32 R21, RZ, RZ, UR8 ;  /* 0x00000008ff157e24 */ /* 0x000fe2000f8e00ff */
[----:B------:R-:W-:Y:S06]  /*4360*/  UPRMT UR8, UR37, 0x654, UR17 ;  /* 0x0000065425087896 */ /* 0x000fec0008000011 */
[----:B-1----:R-:W1:Y:S01]  /*4370*/  @!P1 LDC R3, c[0x0][0xb0c] ;  /* 0x0002c300ff039b82 */ /* 0x002e620000000800 */
[----:B------:R-:W-:Y:S01]  /*4380*/  IMAD.U32 R20, RZ, RZ, UR9 ;  /* 0x00000009ff147e24 */ /* 0x000fe2000f8e00ff */
[----:B------:R-:W-:Y:S04]  /*4390*/  @!P4 R2UR UR15, R21 ;  /* 0x00000000150fc2ca */ /* 0x000fe800000e0000 */
[----:B------:R-:W-:Y:S01]  /*43a0*/  @!P4 R2UR UR14, R20 ;  /* 0x00000000140ec2ca */ /* 0x000fe200000e0000 */
[----:B------:R-:W-:Y:S11]  /*43b0*/  @!P4 IMAD.MOV.U32 R20, RZ, RZ, 0x2000 ;  /* 0x00002000ff14c424 */ /* 0x000ff600078e00ff */
[----:B------:R-:W-:Y:S01]  /*43c0*/  @!UPT UIADD3 URZ, UPT, UPT, URZ, URZ, URZ ;  /* 0x000000fffffff290 */ /* 0x000fe2000fffe0ff */
[----:B------:R1:W-:Y:S01]  /*43d0*/  @!UP1 UTMALDG.3D [UR16], [UR14], desc[UR10] ;  /* 0x00000a100e0095b4 */ /* 0x0003e20008011000 */
[----:B------:R1:W-:Y:S02]  /*43e0*/  @!P4 SYNCS.ARRIVE.TRANS64.RED.A0TR RZ, [UR7+0x60], R20 ;  /* 0x00006014ffffc9a7 */ /* 0x0003e40008300407 */
[----:B-1----:R-:W-:Y:S01]  /*43f0*/  @!P1 ISETP.NE.AND P2, PT, R3, 0x1, PT ;  /* 0x000000010300980c */ /* 0x002fe20003f45270 */
[C---:B---3--:R-:W-:Y:S01]  /*4400*/  @!P1 IMAD.HI.U32 R14, R13.reuse, R14, RZ ;  /* 0x0000000e0d0e9227 */ /* 0x048fe200078e00ff */
[----:B-----5:R-:W-:Y:S03]  /*4410*/  @!P1 ISETP.NE.AND P0, PT, R10, 0x1, PT ;  /* 0x000000010a00980c */ /* 0x020fe60003f05270 */
[C---:B------:R-:W-:Y:S01]  /*4420*/  @!P1 IMAD.HI.U32 R11, R8.reuse, R11, RZ ;  /* 0x0000000b080b9227 */ /* 0x040fe200078e00ff */
[----:B------:R-:W-:Y:S04]  /*4430*/  @!P1 SHF.R.U32.HI R14, RZ, R15, R14 ;  /* 0x0000000fff0e9219 */ /* 0x000fe8000001160e */
[----:B--2---:R-:W-:Y:S01]  /*4440*/  @!P1 SHF.R.U32.HI R9, RZ, R0, R11 ;  /* 0x00000000ff099219 */ /* 0x004fe2000001160b */
[----:B------:R-:W-:Y:S01]  /*4450*/  SYNCS.ARRIVE.TRANS64.RED.A1T0 RZ, [UR8], RZ ;  /* 0x000000ffffff79a7 */ /* 0x000fe20008100408 */
[----:B------:R-:W-:Y:S02]  /*4460*/  @!P1 SEL R14, R13, R14, !P2 ;  /* 0x0000000e0d0e9207 */ /* 0x000fe40005000000 */
[----:B------:R-:W-:Y:S01]  /*4470*/  @!P1 SEL R9, R8, R9, !P0 ;  /* 0x0000000908099207 */ /* 0x000fe20004000000 */
[----:B------:R-:W1:Y:S04]  /*4480*/  SYNCS.PHASECHK.TRANS64.TRYWAIT P5, [UR7+0x78], R12 ;  /* 0x0000780cff0075a7 */ /* 0x000e6800080a1107 */
[----:B------:R-:W-:Y:S02]  /*4490*/  @!P1 IMAD.IADD R0, R9, 0x1, -R14 ;  /* 0x0000000109009824 */ /* 0x000fe400078e0a0e */
[----:B------:R-:W-:Y:S02]  /*44a0*/  @!P1 IMAD.IADD R9, R14, 0x1, -R9 ;  /* 0x000000010e099824 */ /* 0x000fe400078e0a09 */
[----:B------:R-:W-:Y:S02]  /*44b0*/  @!P1 IMAD R13, R0, R3, R13 ;  /* 0x00000003000d9224 */ /* 0x000fe400078e020d */
[----:B------:R-:W-:Y:S01]  /*44c0*/  @!P1 IMAD R8, R9, R10, R8 ;  /* 0x0000000a09089224 */ /* 0x000fe200078e0208 */
[----:B-1----:R-:W-:Y:S06]  /*44d0*/  @!P5 BRA `(.L_x_77) ;  /* 0x0000004400a8d947 */ /* 0x002fec0003800000 */
.L_x_144:
[----:B-1----:R-:W-:Y:S01]  /*44e0*/  @!P4 IADD3 R3, P0, PT, R32, 0x580, RZ ;  /* 0x000005802003c810 */ /* 0x002fe20007f1e0ff */
[----:B------:R-:W-:Y:S01]  /*44f0*/  VOTEU.ALL UP1, P4 ;  /* 0x0000000000ff7886 */ /* 0x000fe20002020000 */
[----:B------:R-:W-:Y:S01]  /*4500*/  UMOV UR20, 0x0 ;  /* 0x0000000000147882 */ /* 0x000fe20000000000 */
[----:B------:R-:W-:Y:S01]  /*4510*/  UMOV UR21, 0x10000000 ;  /* 0x1000000000157882 */ /* 0x000fe20000000000 */
[----:B------:R-:W-:Y:S01]  /*4520*/  @!P4 R2UR UR9, R3 ;  /* 0x000000000309c2ca */ /* 0x000fe200000e0000 */
[----:B------:R-:W-:Y:S01]  /*4530*/  @!P4 IMAD.X R0, RZ, RZ, R33, P0 ;  /* 0x000000ffff00c224 */ /* 0x000fe200000e0621 */
[----:B------:R-:W-:Y:S01]  /*4540*/  @!UP1 UIADD3 UR10, UPT, UPT, UR18, 0x40, URZ ;  /* 0x00000040120a9890 */ /* 0x000fe2000fffe0ff */
[----:B------:R-:W-:Y:S01]  /*4550*/  ISETP.NE.AND P0, PT, R30, 0x2, PT ;  /* 0x000000021e00780c */ /* 0x000fe20003f05270 */
[----:B------:R-:W-:Y:S01]  /*4560*/  UMOV UR11, UR19 ;  /* 0x00000013000b7c82 */ /* 0x000fe20008000000 */
[----:B------:R-:W-:Y:S01]  /*4570*/  UMOV UR12, UR36 ;  /* 0x00000024000c7c82 */ /* 0x000fe20008000000 */
[----:B------:R-:W-:Y:S01]  /*4580*/  @!P4 R2UR UR8, R0 ;  /* 0x000000000008c2ca */ /* 0x000fe200000e0000 */
[----:B------:R-:W-:Y:S01]  /*4590*/  IMAD.IADD R20, R8, 0x1, R147 ;  /* 0x0000000108147824 */ /* 0x000fe200078e0293 */
[----:B------:R-:W-:Y:S01]  /*45a0*/  @P3 R2UR UR36, R28 ;  /* 0x000000001c2432ca */ /* 0x000fe200000e0000 */
[----:B------:R-:W-:Y:S01]  /*45b0*/  IMAD.IADD R21, R13, 0x1, R170 ;  /* 0x000000010d157824 */ /* 0x000fe200078e02aa */
[----:B------:R-:W-:Y:S02]  /*45c0*/  SEL R0, RZ, 0x1, P0 ;  /* 0x00000001ff007807 */ /* 0x000fe40000000000 */
[----:B------:R-:W-:Y:S01]  /*45d0*/  LOP3.LUT R31, R31, 0x1, RZ, 0x3c, !PT ;  /* 0x000000011f1f7812 */ /* 0x000fe200078e3cff */
[----:B------:R-:W-:Y:S01]  /*45e0*/  IMAD.U32 R10, RZ, RZ, UR9 ;  /* 0x00000009ff0a7e24 */ /* 0x000fe2000f8e00ff */
[----:B------:R-:W-:Y:S01]  /*45f0*/  @!UP1 UIADD3 UR9, UPT, UPT, UR7, 0x68, URZ ;  /* 0x0000006807099890 */ /* 0x000fe2000fffe0ff */
[----:B------:R-:W-:Y:S02]  /*4600*/  LOP3.LUT R29, R29, R0, RZ, 0x3c, !PT ;  /* 0x000000001d1d7212 */ /* 0x000fe400078e3cff */
[----:B------:R-:W-:Y:S02]  /*4610*/  SEL R30, R30, RZ, P0 ;  /* 0x000000ff1e1e7207 */ /* 0x000fe40000000000 */
[----:B------:R-:W-:Y:S01]  /*4620*/  IMAD.U32 R11, RZ, RZ, UR8 ;  /* 0x00000008ff0b7e24 */ /* 0x000fe2000f8e00ff */
[----:B------:R-:W-:Y:S01]  /*4630*/  @!P4 R2UR UR14, R10 ;  /* 0x000000000a0ec2ca */ /* 0x000fe200000e0000 */
[----:B------:R-:W-:Y:S01]  /*4640*/  @!UP1 UIADD3 UR8, UPT, UPT, UR7, 0x2200, URZ ;  /* 0x0000220007089890 */ /* 0x000fe2000fffe0ff */
[----:B------:R-:W-:Y:S02]  /*4650*/  VOTEU.ALL UP1, P4 ;  /* 0x0000000000ff7886 */ /* 0x000fe40002020000 */
[----:B------:R-:W-:Y:S11]  /*4660*/  @!P4 R2UR UR15, R11 ;  /* 0x000000000b0fc2ca */ /* 0x000ff600000e0000 */
[----:B------:R-:W-:Y:S02]  /*4670*/  @!UPT UIADD3 URZ, UPT, UPT, URZ, URZ, URZ ;  /* 0x000000fffffff290 */ /* 0x000fe4000fffe0ff */
[----:B------:R2:W-:Y:S01]  /*4680*/  @!UP1 UTMALDG.3D [UR8], [UR14], desc[UR20] ;  /* 0x000014080e0095b4 */ /* 0x0005e20008011000 */
[----:B------:R2:W-:Y:S01]  /*4690*/  @!P4 SYNCS.ARRIVE.TRANS64.RED.A0TR RZ, [UR7+0x68], R23 ;  /* 0x00006817ffffc9a7 */ /* 0x0005e20008300407 */
[----:B------:R-:W-:Y:S01]  /*46a0*/  UPLOP3.LUT UP1, UPT, UPT, UPT, UPT, 0x80, 0x8 ;  /* 0x000000000008789c */ /* 0x000fe20003f2f070 */
[----:B------:R-:W-:Y:S01]  /*46b0*/  SYNCS.ARRIVE.TRANS64.RED.A1T0 RZ, [UR13], RZ ;  /* 0x000000ffffff79a7 */ /* 0x000fe2000810040d */
[----:B------:R-:W-:Y:S09]  /*46c0*/  @P3 BRA `(.L_x_78) ;  /* 0xfffffff400503947 */ /* 0x000ff2000383ffff */
[----:B------:R-:W-:-:S04]  /*46d0*/  SHF.L.U32 R3, R31, 0x1f, RZ ;  /* 0x0000001f1f037819 */ /* 0x000fc800000006ff */
[----:B------:R-:W1:Y:S02]  /*46e0*/  SYNCS.PHASECHK.TRANS64.TRYWAIT P0, [UR7+0x70], R3 ;  /* 0x00007003ff0075a7 */ /* 0x000e640008001107 */
[----:B-1----:R-:W-:Y:S05]  /*46f0*/  @!P0 BRA `(.L_x_79) ;  /* 0x0000004400388947 */ /* 0x002fea0003800000 */
.L_x_146:
[----:B-1----:R-:W-:-:S07]  /*4700*/  MOV R0, UR7 ;  /* 0x0000000700007c02 */ /* 0x002fce0008000f00 */
.L_x_80:
[----:B-1----:R-:W-:-:S04]  /*4710*/  SHF.L.U32 R3, R31, 0x1f, RZ ;  /* 0x0000001f1f037819 */ /* 0x002fc800000006ff */
[----:B------:R1:W3:Y:S03]  /*4720*/  SYNCS.PHASECHK.TRANS64.TRYWAIT P0, [R0+URZ+0x78], R3 ;  /* 0x00007803000075a7 */ /* 0x0002e600080011ff */
[----:B---3--:R-:W-:Y:S05]  /*4730*/  @!P0 NANOSLEEP.SYNCS 0x989680 ;  /* 0x009896800000895d */ /* 0x008fea0003900000 */
[----:B------:R-:W3:Y:S02]  /*4740*/  @!P0 SYNCS.PHASECHK.TRANS64 P0, [R0+URZ+0x78], R3 ;  /* 0x00007803000085a7 */ /* 0x000ee400080010ff */
[----:B--23--:R-:W-:Y:S05]  /*4750*/  @P0 EXIT ;  /* 0x000000000000094d */ /* 0x00cfea0003800000 */
[----:B------:R-:W-:Y:S05]  /*4760*/  BRA `(.L_x_80) ;  /* 0xfffffffc00e87947 */ /* 0x000fea000383ffff */
.L_x_69:
[----:B------:R-:W-:-:S06]  /*4770*/  UISETP.GE.AND UP1, UPT, UR8, 0x4, UPT ;  /* 0x000000040800788c */ /* 0x000fcc000bf26270 */
[----:B------:R-:W-:-:S13]  /*4780*/  PLOP3.LUT P0, PT, PT, PT, UP1, 0x80, 0x8 ;  /* 0x000000000008781c */ /* 0x000fda0003f0f018 */
[----:B------:R-:W-:Y:S05]  /*4790*/  @!P0 EXIT ;  /* 0x000000000000894d */ /* 0x000fea0003800000 */
[----:B------:R-:W-:Y:S01]  /*47a0*/  BAR.SYNC.DEFER_BLOCKING 0x6, 0xa0 ;  /* 0x0182800000007b1d */ /* 0x000fe20000010000 */
[C---:B------:R-:W-:Y:S01]  /*47b0*/  IMAD.SHL.U32 R3, R189.reuse, 0x40, RZ ;  /* 0x00000040bd037824 */ /* 0x040fe200078e00ff */
[C---:B------:R-:W-:Y:S01]  /*47c0*/  LOP3.LUT R193, R189.reuse, 0x60, RZ, 0xc0, !PT ;  /* 0x00000060bdc17812 */ /* 0x040fe200078ec0ff */
[C---:B------:R-:W-:Y:S01]  /*47d0*/  IMAD.SHL.U32 R172, R189.reuse, 0x8, RZ ;  /* 0x00000008bdac7824 */ /* 0x040fe200078e00ff */
[C---:B------:R-:W-:Y:S01]  /*47e0*/  LOP3.LUT R191, R189.reuse, 0x2, RZ, 0xc0, !PT ;  /* 0x00000002bdbf7812 */ /* 0x040fe200078ec0ff */
[----:B------:R-:W-:Y:S01]  /*47f0*/  IMAD.U32 R79, R189, 0x10000, RZ ;  /* 0x00010000bd4f7824 */ /* 0x000fe200078e00ff */
[----:B------:R-:W-:Y:S02]  /*4800*/  UMOV UR49, 0x400 ;  /* 0x0000040000317882 */ /* 0x000fe40000000000 */
[----:B------:R-:W1:Y:S01]  /*4810*/  LDC R177, c[0x0][0x370] ;  /* 0x0000dc00ffb17b82 */ /* 0x000e620000000800 */
[----:B------:R-:W-:Y:S01]  /*4820*/  ULEA UR49, UR37, UR49, 0x18 ;  /* 0x0000003125317291 */ /* 0x000fe2000f8ec0ff */
[----:B------:R-:W-:Y:S01]  /*4830*/  LOP3.LUT R5, R3, 0x180, RZ, 0xc0, !PT ;  /* 0x0000018003057812 */ /* 0x000fe200078ec0ff */
[----:B------:R-:W-:Y:S01]  /*4840*/  HFMA2 R195, -RZ, RZ, 0, 0 ;  /* 0x00000000ffc37431 */ /* 0x000fe200000001ff */
[----:B------:R-:W-:Y:S01]  /*4850*/  LOP3.LUT R79, R79, 0x600000, RZ, 0xc0, !PT ;  /* 0x006000004f4f7812 */ /* 0x000fe200078ec0ff */
[----:B------:R-:W-:Y:S01]  /*4860*/  UIADD3 UR4, UPT, UPT, UR49, 0x4200, URZ ;  /* 0x0000420031047890 */ /* 0x000fe2000fffe0ff */
[----:B------:R-:W-:Y:S01]  /*4870*/  LOP3.LUT R172, R5, 0x30, R172, 0xf8, !PT ;  /* 0x0000003005ac7812 */ /* 0x000fe200078ef8ac */
[----:B------:R-:W-:Y:S01]  /*4880*/  IMAD.MOV.U32 R76, RZ, RZ, RZ ;  /* 0x000000ffff4c7224 */ /* 0x000fe200078e00ff */
[----:B------:R-:W2:Y:S01]  /*4890*/  LDC R74, c[0x0][0xb0c] ;  /* 0x0002c300ff4a7b82 */ /* 0x000ea20000000800 */
[----:B------:R-:W-:-:S02]  /*48a0*/  LOP3.LUT R189, R189, 0x4, RZ, 0xc0, !PT ;  /* 0x00000004bdbd7812 */ /* 0x000fc400078ec0ff */
[----:B------:R-:W-:Y:S02]  /*48b0*/  CS2R R182, SRZ ;  /* 0x0000000000b67805 */ /* 0x000fe4000001ff00 */
[----:B------:R-:W-:Y:S02]  /*48c0*/  LOP3.LUT R172, R172, 0x1e40, R3, 0xf8, !PT ;  /* 0x00001e40acac7812 */ /* 0x000fe400078ef803 */
[----:B------:R-:W-:Y:S02]  /*48d0*/  CS2R R180, SRZ ;  /* 0x0000000000b47805 */ /* 0x000fe4000001ff00 */
[----:B------:R-:W-:Y:S01]  /*48e0*/  IADD3 R188, PT, PT, -R189, 0x2, RZ ;  /* 0x00000002bdbc7810 */ /* 0x000fe20007ffe1ff */
[----:B------:R-:W-:Y:S01]  /*48f0*/  IMAD.MOV R176, RZ, RZ, -R191 ;  /* 0x000000ffffb07224 */ /* 0x000fe200078e0abf */
[----:B------:R-:W-:Y:S01]  /*4900*/  MOV R192, UR4 ;  /* 0x0000000400c07c02 */ /* 0x000fe20008000f00 */
[----:B------:R-:W4:Y:S01]  /*4910*/  LDC R174, c[0x0][0xb20] ;  /* 0x0002c800ffae7b82 */ /* 0x000f220000000800 */
[----:B------:R-:W3:Y:S01]  /*4920*/  LDS R0, [UR49+0x140] ;  /* 0x00014031ff007984 */ /* 0x000ee20008000800 */
[----:B------:R-:W-:Y:S01]  /*4930*/  VIADD R190, R172, UR49 ;  /* 0x00000031acbe7c36 */ /* 0x000fe20008000000 */
[----:B------:R-:W1:Y:S01]  /*4940*/  LDCU.64 UR52, c[0x0][0x348] ;  /* 0x00006900ff3477ac */ /* 0x000e620008000a00 */
[----:B------:R-:W-:-:S02]  /*4950*/  IMAD.MOV R175, RZ, RZ, -R189 ;  /* 0x000000ffffaf7224 */ /* 0x000fc400078e0abd */
[----:B------:R-:W-:Y:S01]  /*4960*/  VIADD R190, R190, 0x200 ;  /* 0x00000200bebe7836 */ /* 0x000fe20000000000 */
[----:B------:R-:W1:Y:S01]  /*4970*/  LDCU.64 UR38, c[0x0][0x888] ;  /* 0x00011100ff2677ac */ /* 0x000e620008000a00 */
[----:B------:R-:W1:Y:S01]  /*4980*/  LDC R73, c[0x0][0xb30] ;  /* 0x0002cc00ff497b82 */ /* 0x000e620000000800 */
[----:B------:R-:W1:Y:S01]  /*4990*/  LDCU.64 UR44, c[0x0][0x890] ;  /* 0x00011200ff2c77ac */ /* 0x000e620008000a00 */
[----:B------:R-:W-:-:S06]  /*49a0*/  UIADD3 UR48, UPT, UPT, UR49, 0x200, URZ ;  /* 0x0000020031307890 */ /* 0x000fcc000fffe0ff */
[----:B------:R-:W1:Y:S08]  /*49b0*/  LDC.64 R168, c[0x0][0xb10] ;  /* 0x0002c400ffa87b82 */ /* 0x000e700000000a00 */
[----:B------:R-:W1:Y:S08]  /*49c0*/  LDC.64 R70, c[0x0][0xb18] ;  /* 0x0002c600ff467b82 */ /* 0x000e700000000a00 */
[----:B------:R-:W1:Y:S08]  /*49d0*/  LDC.64 R68, c[0x0][0xb28] ;  /* 0x0002ca00ff447b82 */ /* 0x000e700000000a00 */
[----:B------:R-:W1:Y:S01]  /*49e0*/  LDC.64 R166, c[0x0][0x8b0] ;  /* 0x00022c00ffa67b82 */ /* 0x000e620000000a00 */
[----:B---3--:R-:W-:-:S07]  /*49f0*/  IMAD.IADD R79, R0, 0x1, R79 ;  /* 0x00000001004f7824 */ /* 0x008fce00078e024f */
[----:B------:R-:W3:Y:S08]  /*4a00*/  LDC.64 R164, c[0x0][0x8a8] ;  /* 0x00022a00ffa47b82 */ /* 0x000ef00000000a00 */
[----:B--2-4-:R-:W1:Y:S02]  /*4a10*/  LDC R178, c[0x0][0x374] ;  /* 0x0000dd00ffb27b82 */ /* 0x014e640000000800 */
.L_x_107:
[C---:B------:R-:W-:Y:S02]  /*4a20*/  LEA R0, R195.reuse, UR49, 0x3 ;  /* 0x00000031c3007c11 */ /* 0x040fe4000f8e18ff */
[----:B------:R-:W-:Y:S02]  /*4a30*/  SHF.L.U32 R3, R182, 0x1f, RZ ;  /* 0x0000001fb6037819 */ /* 0x000fe400000006ff */
[----:B------:R-:W-:Y:S02]  /*4a40*/  LEA R16, R195, UR49, 0x4 ;  /* 0x00000031c3107c11 */ /* 0x000fe4000f8e20ff */
[----:B------:R-:W2:Y:S02]  /*4a50*/  SYNCS.PHASECHK.TRANS64.TRYWAIT P0, [R0+URZ+0x90], R3 ;  /* 0x00009003000075a7 */ /* 0x000ea400080011ff */
[----:B-12---:R-:W-:Y:S05]  /*4a60*/  @!P0 BRA `(.L_x_81) ;  /* 0x0000004000748947 */ /* 0x006fea0003800000 */
.L_x_147:
[----:B------:R-:W4:Y:S01]  /*4a70*/  LDC.64 R12, c[0x0][0xb10] ;  /* 0x0002c400ff0c7b82 */ /* 0x000f220000000a00 */
[----:B------:R-:W3:Y:S01]  /*4a80*/  LDS.128 R16, [R16+0x120] ;  /* 0x0001200010107984 */ /* 0x000ee20000000c00 */
[----:B-1----:R-:W-:Y:S01]  /*4a90*/  ISETP.NE.AND P1, PT, R73, 0x1, PT ;  /* 0x000000014900780c */ /* 0x002fe20003f25270 */
[----:B--2---:R-:W-:Y:S01]  /*4aa0*/  VIADD R0, R0, 0xa0 ;  /* 0x000000a000007836 */ /* 0x004fe20000000000 */
[----:B------:R-:W-:Y:S04]  /*4ab0*/  ISETP.GE.AND P0, PT, R72, 0x1, PT ;  /* 0x000000014800780c */ /* 0x000fe80003f06270 */
[----:B------:R-:W1:Y:S01]  /*4ac0*/  LDC.64 R10, c[0x0][0xb18] ;  /* 0x0002c600ff0a7b82 */ /* 0x000e620000000a00 */
[----:B------:R-:W-:Y:S01]  /*4ad0*/  PRMT R0, RZ, 0x654, R0 ;  /* 0x00000654ff007816 */ /* 0x000fe20000000000 */
[----:B------:R-:W-:Y:S01]  /*4ae0*/  @!PT LDS RZ, [RZ] ;  /* 0x00000000fffff984 */ /* 0x000fe20000000800 */
[----:B------:R-:W-:Y:S01]  /*4af0*/  @!PT LDS RZ, [RZ] ;  /* 0x00000000fffff984 */ /* 0x000fe20000000800 */
[----:B------:R-:W-:Y:S01]  /*4b00*/  @!PT LDS RZ, [RZ] ;  /* 0x00000000fffff984 */ /* 0x000fe20000000800 */
[----:B------:R-:W-:Y:S01]  /*4b10*/  @!PT LDS RZ, [RZ] ;  /* 0x00000000fffff984 */ /* 0x000fe20000000800 */
[----:B------:R2:W-:Y:S06]  /*4b20*/  MEMBAR.ALL.CTA ;  /* 0x0000000000007992 */ /* 0x0005ec0000008000 */
[----:B--2---:R-:W2:Y:S01]  /*4b30*/  FENCE.VIEW.ASYNC.S ;  /* 0x00000000000073c6 */ /* 0x004ea20000000000 */
[----:B------:R-:W1:Y:S08]  /*4b40*/  @!P1 LDC R14, c[0x0][0xb20] ;  /* 0x0002c800ff0e9b82 */ /* 0x000e700000000800 */
[----:B------:R-:W1:Y:S01]  /*4b50*/  @!P1 LDC R9, c[0x0][0xb0c] ;  /* 0x0002c300ff099b82 */ /* 0x000e620000000800 */
[----:B--2---:R2:W-:Y:S01]  /*4b60*/  SYNCS.ARRIVE.TRANS64.RED.A1T0 RZ, [R0+URZ], RZ ;  /* 0x000000ff00ff79a7 */ /* 0x0045e200081004ff */
[----:B---3--:R-:W-:Y:S04]  /*4b70*/  LOP3.LUT P4, RZ, R18, 0x1, RZ, 0xc0, !PT ;  /* 0x0000000112ff7812 */ /* 0x008fe8000788c0ff */
[----:B------:R-:W-:Y:S09]  /*4b80*/  P2R R194, PR, RZ, 0x10 ;  /* 0x00000010ffc27803 */ /* 0x000ff20000000000 */
[----:B------:R-:W-:Y:S02]  /*4b90*/  @P4 MOV R77, R16 ;  /* 0x00000010004d4202 */ /* 0x000fe40000000f00 */
[----:B------:R-:W-:Y:S01]  /*4ba0*/  @P4 LOP3.LUT R75, R17, 0xffff, RZ, 0xc0, !PT ;  /* 0x0000ffff114b4812 */ /* 0x000fe200078ec0ff */
[----:B--2-4-:R-:W-:Y:S06]  /*4bb0*/  @!P0 BRA `(.L_x_82) ;  /* 0x0000000000a48947 */ /* 0x014fec0003800000 */
[----:B------:R-:W-:Y:S01]  /*4bc0*/  IMAD.HI.U32 R23, R178, R71, RZ ;  /* 0x00000047b2177227 */ /* 0x000fe200078e00ff */
[----:B------:R-:W-:Y:S02]  /*4bd0*/  ISETP.NE.AND P0, PT, R70, 0x1, PT ;  /* 0x000000014600780c */ /* 0x000fe40003f05270 */
[----:B------:R-:W-:Y:S01]  /*4be0*/  ISETP.NE.AND P2, PT, R72, 0x1, PT ;  /* 0x000000014800780c */ /* 0x000fe20003f45270 */
[----:B------:R-:W-:Y:S01]  /*4bf0*/  IMAD.HI.U32 R22, R177, R168, RZ ;  /* 0x000000a8b1167227 */ /* 0x000fe200078e00ff */
[----:B------:R-:W-:Y:S02]  /*4c00*/  SHF.R.U32.HI R23, RZ, R174, R23 ;  /* 0x000000aeff177219 */ /* 0x000fe40000011617 */
[----:B------:R-:W-:Y:S01]  /*4c10*/  ISETP.NE.AND P3, PT, R74, 0x1, PT ;  /* 0x000000014a00780c */ /* 0x000fe20003f65270 */
[----:B------:R-:W-:Y:S01]  /*4c20*/  IMAD.HI.U32 R26, R77, R168, RZ ;  /* 0x000000a84d1a7227 */ /* 0x000fe200078e00ff */
[----:B------:R-:W-:Y:S02]  /*4c30*/  SHF.R.U32.HI R22, RZ, R169, R22 ;  /* 0x000000a9ff167219 */ /* 0x000fe40000011616 */
[----:B------:R-:W-:Y:S01]  /*4c40*/  SEL R3, R178, R23, !P0 ;  /* 0x00000017b2037207 */ /* 0x000fe20004000000 */
[----:B------:R-:W-:Y:S01]  /*4c50*/  IMAD.HI.U32 R23, R75, R71, RZ ;  /* 0x000000474b177227 */ /* 0x000fe200078e00ff */
[----:B------:R-:W-:Y:S02]  /*4c60*/  SEL R7, R177, R22, !P3 ;  /* 0x00000016b1077207 */ /* 0x000fe40005800000 */
[----:B------:R-:W-:Y:S01]  /*4c70*/  SHF.R.U32.HI R26, RZ, R169, R26 ;  /* 0x000000a9ff1a7219 */ /* 0x000fe2000001161a */
[-C--:B------:R-:W-:Y:S04]  /*4c80*/  IMAD.HI.U32 R22, R3, R68.reuse, RZ ;  /* 0x0000004403167227 */ /* 0x080fe800078e00ff */
[----:B------:R-:W-:Y:S01]  /*4c90*/  IMAD.HI.U32 R24, R7, R68, RZ ;  /* 0x0000004407187227 */ /* 0x000fe200078e00ff */
[-C--:B------:R-:W-:Y:S02]  /*4ca0*/  @P2 SHF.R.U32.HI R3, RZ, R69.reuse, R22 ;  /* 0x00000045ff032219 */ /* 0x080fe40000011616 */
[----:B------:R-:W-:Y:S02]  /*4cb0*/  SHF.R.U32.HI R22, RZ, R174, R23 ;  /* 0x000000aeff167219 */ /* 0x000fe40000011617 */
[----:B------:R-:W-:Y:S01]  /*4cc0*/  @P2 SHF.R.U32.HI R7, RZ, R69, R24 ;  /* 0x00000045ff072219 */ /* 0x000fe20000011618 */
[C---:B------:R-:W-:Y:S01]  /*4cd0*/  IMAD R2, R72.reuse, R3, RZ ;  /* 0x0000000348027224 */ /* 0x040fe200078e02ff */
[----:B------:R-:W-:Y:S02]  /*4ce0*/  SEL R5, R75, R22, !P0 ;  /* 0x000000164b057207 */ /* 0x000fe40004000000 */
[----:B------:R-:W-:Y:S01]  /*4cf0*/  SEL R3, R77, R26, !P3 ;  /* 0x0000001a4d037207 */ /* 0x000fe20005800000 */
[----:B------:R-:W-:Y:S01]  /*4d00*/  IMAD R4, R72, R7, RZ ;  /* 0x0000000748047224 */ /* 0x000fe200078e02ff */
[C---:B------:R-:W-:Y:S01]  /*4d10*/  ISETP.GE.AND P0, PT, R5.reuse, R2, PT ;  /* 0x000000020500720c */ /* 0x040fe20003f06270 */
[----:B------:R-:W-:Y:S03]  /*4d20*/  IMAD.HI.U32 R6, R5, R68, RZ ;  /* 0x0000004405067227 */ /* 0x000fe600078e00ff */
[----:B------:R-:W-:Y:S01]  /*4d30*/  ISETP.GE.OR P0, PT, R3, R4, P0 ;  /* 0x000000040300720c */ /* 0x000fe20000706670 */
[----:B------:R-:W-:Y:S01]  /*4d40*/  IMAD.MOV R4, RZ, RZ, -R3 ;  /* 0x000000ffff047224 */ /* 0x000fe200078e0a03 */
[-C--:B------:R-:W-:Y:S03]  /*4d50*/  SHF.R.U32.HI R6, RZ, R69.reuse, R6 ;  /* 0x00000045ff067219 */ /* 0x080fe60000011606 */
[----:B------:R-:W-:Y:S01]  /*4d60*/  IMAD R77, R74, R4, R77 ;  /* 0x000000044a4d7224 */ /* 0x000fe200078e024d */
[----:B------:R-:W-:Y:S05]  /*4d70*/  SEL R15, R5, R6, !P2 ;  /* 0x00000006050f7207 */ /* 0x000fea0005000000 */
[----:B------:R-:W-:Y:S02]  /*4d80*/  IMAD.MOV R6, RZ, RZ, -R15 ;  /* 0x000000ffff067224 */ /* 0x000fe400078e0a0f */
[C---:B------:R-:W-:Y:S04]  /*4d90*/  @!P0 IMAD.HI.U32 R2, R3.reuse, R68, RZ ;  /* 0x0000004403028227 */ /* 0x040fe800078e00ff */
[----:B------:R-:W-:Y:S01]  /*4da0*/  IMAD R6, R72, R6, R5 ;  /* 0x0000000648067224 */ /* 0x000fe200078e0205 */
[----:B------:R-:W-:Y:S04]  /*4db0*/  @!P0 SHF.R.U32.HI R2, RZ, R69, R2 ;  /* 0x00000045ff028219 */ /* 0x000fe80000011602 */
[----:B------:R-:W-:Y:S02]  /*4dc0*/  @!P0 SEL R0, R3, R2, !P2 ;  /* 0x0000000203008207 */ /* 0x000fe40005000000 */
[----:B------:R-:W-:Y:S02]  /*4dd0*/  IADD3 R2, PT, PT, -R5, RZ, RZ ;  /* 0x000000ff05027210 */ /* 0x000fe40007ffe1ff */
[----:B------:R-:W-:Y:S01]  /*4de0*/  @!P0 IADD3 R8, PT, PT, R15, -R0, RZ ;  /* 0x800000000f088210 */ /* 0x000fe20007ffe0ff */
[----:B------:R-:W-:Y:S02]  /*4df0*/  @!P0 IMAD R0, R7, R6, R0 ;  /* 0x0000000607008224 */ /* 0x000fe400078e0200 */
[----:B------:R-:W-:Y:S02]  /*4e00*/  IMAD R75, R70, R2, R75 ;  /* 0x00000002464b7224 */ /* 0x000fe400078e024b */
[----:B------:R-:W-:Y:S02]  /*4e10*/  @!P0 IMAD R5, R8, R72, R3 ;  /* 0x0000004808058224 */ /* 0x000fe400078e0203 */
[----:B------:R-:W-:Y:S04]  /*4e20*/  @!P0 IMAD.MOV.U32 R3, RZ, RZ, R0 ;  /* 0x000000ffff038224 */ /* 0x000fe800078e0000 */
[----:B------:R-:W-:Y:S02]  /*4e30*/  IMAD R77, R3, R74, R77 ;  /* 0x0000004a034d7224 */ /* 0x000fe400078e024d */
[----:B------:R-:W-:Y:S07]  /*4e40*/  IMAD R75, R5, R70, R75 ;  /* 0x00000046054b7224 */ /* 0x000fee00078e024b */
.L_x_82:
[----:B-1----:R-:W-:Y:S01]  /*4e50*/  @!P1 ISETP.NE.AND P0, PT, R10, 0x1, PT ;  /* 0x000000010a00980c */ /* 0x002fe20003f05270 */
[----:B------:R-:W-:Y:S01]  /*4e60*/  @!P1 IMAD.HI.U32 R0, R77, R12, RZ ;  /* 0x0000000c4d009227 */ /* 0x000fe200078e00ff */
[----:B------:R-:W-:Y:S01]  /*4e70*/  @!P1 ISETP.NE.AND P2, PT, R9, 0x1, PT ;  /* 0x000000010900980c */ /* 0x000fe20003f45270 */
[----:B------:R-:W-:Y:S01]  /*4e80*/  ULOP3.LUT UP0, URZ, UR48, 0x1b0, URZ, 0xc0, !UPT ;  /* 0x000001b030ff7892 */ /* 0x000fe2000f80c0ff */
[----:B------:R-:W-:Y:S01]  /*4e90*/  R2UR UR42, R21 ;  /* 0x00000000152a72ca */ /* 0x000fe200000e0000 */
[----:B------:R-:W-:Y:S01]  /*4ea0*/  @!P1 IMAD.HI.U32 R3, R75, R11, RZ ;  /* 0x0000000b4b039227 */ /* 0x000fe200078e00ff */
[----:B------:R-:W-:Y:S02]  /*4eb0*/  @!P1 SHF.R.U32.HI R0, RZ, R13, R0 ;  /* 0x0000000dff009219 */ /* 0x000fe40000011600 */
[----:B------:R-:W-:Y:S01]  /*4ec0*/  R2UR UR41, R20 ;  /* 0x00000000142972ca */ /* 0x000fe200000e0000 */
[----:B------:R-:W-:Y:S01]  /*4ed0*/  VIADD R195, R195, 0x1 ;  /* 0x00000001c3c37836 */ /* 0x000fe20000000000 */
[----:B------:R-:W-:Y:S02]  /*4ee0*/  @!P1 SHF.R.U32.HI R2, RZ, R14, R3 ;  /* 0x0000000eff029219 */ /* 0x000fe40000011603 */
[----:B------:R-:W-:Y:S02]  /*4ef0*/  @!P1 SEL R3, R77, R0, !P2 ;  /* 0x000000004d039207 */ /* 0x000fe40005000000 */
[----:B------:R-:W-:Y:S02]  /*4f00*/  @!P1 SEL R2, R75, R2, !P0 ;  /* 0x000000024b029207 */ /* 0x000fe40004000000 */
[----:B------:R-:W-:Y:S01]  /*4f10*/  @P4 SHF.R.U32.HI R179, RZ, 0x10, R17 ;  /* 0x00000010ffb34819 */ /* 0x000fe20000011611 */
[----:B------:R-:W-:Y:S02]  /*4f20*/  USHF.L.U32 UR42, UR42, 0x7, URZ ;  /* 0x000000072a2a7899 */ /* 0x000fe400080006ff */
[----:B------:R-:W-:Y:S02]  /*4f30*/  @!P1 IMAD.IADD R0, R2, 0x1, -R3 ;  /* 0x0000000102009824 */ /* 0x000fe400078e0a03 */
[----:B------:R-:W-:Y:S01]  /*4f40*/  @!P1 IMAD.IADD R2, R3, 0x1, -R2 ;  /* 0x0000000103029824 */ /* 0x000fe200078e0a02 */
[----:B------:R-:W-:Y:S01]  /*4f50*/  USHF.L.U32 UR41, UR41, 0x7, URZ ;  /* 0x0000000729297899 */ /* 0x000fe200080006ff */
[----:B------:R-:W-:Y:S02]  /*4f60*/  @!P1 IMAD R77, R0, R9, R77 ;  /* 0x00000009004d9224 */ /* 0x000fe400078e024d */
[----:B------:R-:W-:Y:S01]  /*4f70*/  @!P1 IMAD R75, R2, R10, R75 ;  /* 0x0000000a024b9224 */ /* 0x000fe200078e024b */
[----:B------:R-:W-:Y:S08]  /*4f80*/  BRA.U !UP0, `(.L_x_83) ;  /* 0x0000000108407547 */ /* 0x000ff0000b800000 */
[----:B------:R-:W1:Y:S01]  /*4f90*/  LDCU.64 UR8, c[0x4][0x80] ;  /* 0x01001000ff0877ac */ /* 0x000e620008000a00 */
[----:B------:R-:W-:Y:S01]  /*4fa0*/  MOV R3, 0x0 ;  /* 0x0000000000037802 */ /* 0x000fe20000000f00 */
[----:B------:R-:W-:Y:S02]  /*4fb0*/  HFMA2 R12, -RZ, RZ, 0, 5.9604644775390625e-08 ;  /* 0x00000001ff0c7431 */ /* 0x000fe400000001ff */
[----:B------:R-:W-:Y:S02]  /*4fc0*/  IMAD.MOV.U32 R8, RZ, RZ, 0x70 ;  /* 0x00000070ff087424 */ /* 0x000fe400078e00ff */
[----:B------:R-:W-:Y:S01]  /*4fd0*/  IMAD.MOV.U32 R13, RZ, RZ, RZ ;  /* 0x000000ffff0d7224 */ /* 0x000fe200078e00ff */
[----:B------:R-:W2:Y:S01]  /*4fe0*/  LDCU.64 UR6, c[0x4][0x88] ;  /* 0x01001100ff0677ac */ /* 0x000ea20008000a00 */
[----:B------:R-:W3:Y:S01]  /*4ff0*/  LDC.64 R2, c[0x4][R3] ;  /* 0x0100000003027b82 */ /* 0x000ee20000000a00 */
[----:B------:R-:W4:Y:S01]  /*5000*/  LDCU.64 UR4, c[0x4][0x8] ;  /* 0x01000100ff0477ac */ /* 0x000f220008000a00 */
[----:B-1----:R-:W-:Y:S01]  /*5010*/  MOV R5, UR9 ;  /* 0x0000000900057c02 */ /* 0x002fe20008000f00 */
[----:B------:R-:W-:Y:S01]  /*5020*/  IMAD.U32 R4, RZ, RZ, UR8 ;  /* 0x00000008ff047e24 */ /* 0x000fe2000f8e00ff */
[----:B--2---:R-:W-:Y:S01]  /*5030*/  MOV R7, UR7 ;  /* 0x0000000700077c02 */ /* 0x004fe20008000f00 */
[----:B------:R-:W-:Y:S01]  /*5040*/  IMAD.U32 R6, RZ, RZ, UR6 ;  /* 0x00000006ff067e24 */ /* 0x000fe2000f8e00ff */
[----:B----4-:R-:W-:Y:S01]  /*5050*/  MOV R11, UR5 ;  /* 0x00000005000b7c02 */ /* 0x010fe20008000f00 */
[----:B------:R-:W-:Y:S02]  /*5060*/  IMAD.U32 R10, RZ, RZ, UR4 ;  /* 0x00000004ff0a7e24 */ /* 0x000fe4000f8e00ff */
[----:B------:R-:W-:Y:S07]  /*5070*/  LEPC R20, `(.L_x_83) ;  /* 0x000000001014794e */ /* 0x000fee0000000000 */
[----:B---3-5:R-:W-:Y:S05]  /*5080*/  CALL.ABS.NOINC R2 ;  /* 0x0000000002007343 */ /* 0x028fea0003c00000 */
.L_x_83:
[----:B------:R-:W-:Y:S01]  /*5090*/  LOP3.LUT P0, RZ, R192, 0x1b0, RZ, 0xc0, !PT ;  /* 0x000001b0c0ff7812 */ /* 0x000fe2000780c0ff */
[----:B------:R-:W-:Y:S11]  /*50a0*/  BSSY.RECONVERGENT B6, `(.L_x_84) ;  /* 0x0000013000067945 */ /* 0x000ff60003800200 */
[----:B------:R-:W-:Y:S01]  /*50b0*/  @!UPT UIADD3 URZ, UPT, UPT, URZ, URZ, URZ ;  /* 0x000000fffffff290 */ /* 0x000fe2000fffe0ff */
[----:B------:R-:W-:Y:S05]  /*50c0*/  @!P0 BRA `(.L_x_85) ;  /* 0x0000000000408947 */ /* 0x000fea0003800000 */
        /* <DEDUP_REMOVED lines=16> */
.L_x_85:
[----:B------:R-:W-:Y:S05]  /*51d0*/  BSYNC.RECONVERGENT B6 ;  /* 0x0000000000067941 */ /* 0x000fea0003800200 */
.L_x_84:
[----:B------:R-:W-:Y:S01]  /*51e0*/  ISETP.NE.U32.AND P4, PT, R166, RZ, PT ;  /* 0x000000ffa600720c */ /* 0x000fe20003f85070 */
[----:B------:R-:W-:Y:S01]  /*51f0*/  UISETP.NE.AND UP2, UPT, UR50, URZ, UPT ;  /* 0x000000ff3200728c */ /* 0x000fe2000bf45270 */
[----:B------:R-:W-:Y:S01]  /*5200*/  ISETP.NE.U32.AND P2, PT, RZ, UR38, PT ;  /* 0x00000026ff007c0c */ /* 0x000fe2000bf45070 */
[----:B------:R-:W-:Y:S01]  /*5210*/  UISETP.NE.U32.AND UP1, UPT, UR44, URZ, UPT ;  /* 0x000000ff2c00728c */ /* 0x000fe2000bf25070 */
[----:B------:R-:W-:Y:S01]  /*5220*/  ISETP.NE.AND.EX P4, PT, R167, RZ, PT, P4 ;  /* 0x000000ffa700720c */ /* 0x000fe20003f85340 */
[----:B------:R-:W-:Y:S01]  /*5230*/  UPLOP3.LUT UP0, UPT, UPT, UPT, UPT, 0x40, 0x4 ;  /* 0x000000000004789c */ /* 0x000fe20003f0e870 */
[----:B------:R-:W-:Y:S01]  /*5240*/  ISETP.NE.AND.EX P2, PT, RZ, UR39, PT, P2 ;  /* 0x00000027ff007c0c */ /* 0x000fe2000bf45320 */
[----:B------:R-:W-:Y:S01]  /*5250*/  UISETP.NE.AND.EX UP1, UPT, UR45, URZ, UPT, UP1 ;  /* 0x000000ff2d00728c */ /* 0x000fe2000bf25310 */
[----:B------:R-:W-:Y:S04]  /*5260*/  PLOP3.LUT P1, PT, PT, PT, UP2, 0x80, 0x8 ;  /* 0x000000000008781c */ /* 0x000fe80003f2f028 */
[----:B------:R-:W-:Y:S06]  /*5270*/  @UP2 UPLOP3.LUT UP0, UPT, UPT, UPT, UP1, 0x80, 0x8 ;  /* 0x000000000008289c */ /* 0x000fec0003f0f010 */
[----:B------:R-:W-:Y:S01]  /*5280*/  PLOP3.LUT P0, PT, PT, PT, UP0, 0x80, 0x8 ;  /* 0x000000000008781c */ /* 0x000fe20003f0f008 */
[----:B------:R-:W-:Y:S01]  /*5290*/  @!UPT UIADD3 URZ, UPT, UPT, URZ, URZ, URZ ;  /* 0x000000fffffff290 */ /* 0x000fe2000fffe0ff */
[----:B------:R-:W-:Y:S11]  /*52a0*/  BRA.U !UP1, `(.L_x_86) ;  /* 0x0000000109387547 */ /* 0x000ff6000b800000 */
[----:B------:R-:W-:Y:S01]  /*52b0*/  UISETP.NE.U32.AND UP0, UPT, UR38, URZ, UPT ;  /* 0x000000ff2600728c */ /* 0x000fe2000bf05070 */
[----:B------:R-:W-:Y:S02]  /*52c0*/  HFMA2 R0, -RZ, RZ, 0, 5.9604644775390625e-08 ;  /* 0x00000001ff007431 */ /* 0x000fe400000001ff */
[----:B------:R-:W-:Y:S01]  /*52d0*/  IMAD.MOV.U32 R171, RZ, RZ, 0x1 ;  /* 0x00000001ffab7424 */ /* 0x000fe200078e00ff */
[----:B------:R-:W-:Y:S06]  /*52e0*/  UISETP.NE.AND.EX UP0, UPT, UR39, URZ, UPT, UP0 ;  /* 0x000000ff2700728c */ /* 0x000fec000bf05300 */
[----:B------:R-:W-:Y:S05]  /*52f0*/  PLOP3.LUT P3, PT, PT, PT, UP0, 0x80, 0x8 ;  /* 0x000000000008781c */ /* 0x000fea0003f6f008 */
[----:B------:R-:W1:Y:S01]  /*5300*/  @UP0 LDCU.64 UR6, c[0x0][0x888] ;  /* 0x00011100ff0607ac */ /* 0x000e620008000a00 */
[----:B------:R-:W-:Y:S07]  /*5310*/  @UP0 UIMAD UR4, UR36, UR44, URZ ;  /* 0x0000002c240402a4 */ /* 0x000fee000f8e02ff */
[----:B------:R-:W-:Y:S01]  /*5320*/  @!P3 PRMT R171, R0, 0x7610, R171 ;  /* 0x0000761000abb816 */ /* 0x000fe200000000ab */
[----:B-1----:R-:W-:Y:S03]  /*5330*/  @UP0 UIMAD.WIDE UR6, UR4, 0x4, UR6 ;  /* 0x00000004040608a5 */ /* 0x002fe6000f8e0206 */
[----:B------:R-:W1:Y:S03]  /*5340*/  @!UP0 LDCU UR4, c[0x0][0x880] ;  /* 0x00011000ff0487ac */ /* 0x000e660008000800 */
[----:B------:R-:W-:Y:S01]  /*5350*/  IMAD.U32 R2, RZ, RZ, UR6 ;  /* 0x00000006ff027e24 */ /* 0x000fe2000f8e00ff */
[----:B------:R-:W-:Y:S05]  /*5360*/  MOV R3, UR7 ;  /* 0x0000000700037c02 */ /* 0x000fea0008000f00 */
[----:B-----5:R2:W5:Y:S02]  /*5370*/  @P3 LDG.E R81, desc[UR46][R2.64] ;  /* 0x0000002e02513981 */ /* 0x020564000c1e1900 */
[----:B-12---:R-:W-:Y:S02]  /*5380*/  @!P3 IMAD.U32 R81, RZ, RZ, UR4 ;  /* 0x00000004ff51be24 */ /* 0x006fe4000f8e00ff */
.L_x_86:
[----:B------:R-:W-:Y:S05]  /*5390*/  @!P4 BRA `(.L_x_87) ;  /* 0x000000000020c947 */ /* 0x000fea0003800000 */
[----:B------:R-:W-:Y:S04]  /*53a0*/  ISETP.NE.U32.AND P3, PT, R164, RZ, PT ;  /* 0x000000ffa400720c */ /* 0x000fe80003f65070 */
[----:B------:R-:W-:Y:S11]  /*53b0*/  ISETP.NE.AND.EX P3, PT, R165, RZ, PT, P3 ;  /* 0x000000ffa500720c */ /* 0x000ff60003f65330 */
[----:B------:R-:W-:Y:S02]  /*53c0*/  @!UPT UIADD3 URZ, UPT, UPT, URZ, URZ, URZ ;  /* 0x000000fffffff290 */ /* 0x000fe4000fffe0ff */
[----:B------:R-:W1:Y:S01]  /*53d0*/  @P3 LDC.64 R2, c[0x0][0x8a8] ;  /* 0x00022a00ff023b82 */ /* 0x000e620000000a00 */
[----:B------:R-:W-:Y:S04]  /*53e0*/  @P3 IMAD R0, R166, UR36, RZ ;  /* 0x00000024a6003c24 */ /* 0x000fe8000f8e02ff */
[----:B-1----:R-:W-:Y:S05]  /*53f0*/  @P3 IMAD.WIDE R2, R0, 0x4, R2 ;  /* 0x0000000400023825 */ /* 0x002fea00078e0202 */
[----:B-----5:R1:W5:Y:S02]  /*5400*/  @P3 LDG.E R78, desc[UR46][R2.64] ;  /* 0x0000002e024e3981 */ /* 0x020364000c1e1900 */
[----:B-1----:R-:W2:Y:S02]  /*5410*/  @!P3 LDC R78, c[0x0][0x8a0] ;  /* 0x00022800ff4ebb82 */ /* 0x002ea40000000800 */
.L_x_87:
[----:B-----5:R-:W-:Y:S01]  /*5420*/  FSETP.NEU.AND P4, PT, R81, RZ, PT ;  /* 0x000000ff5100720b */ /* 0x020fe20003f8d000 */
[----:B------:R-:W-:Y:S01]  /*5430*/  BSSY B1, `(.L_x_88) ;  /* 0x0000047000017945 */ /* 0x000fe20003800000 */
[----:B------:R-:W-:Y:S01]  /*5440*/  SEL R5, RZ, 0xffffffff, P2 ;  /* 0xffffffffff057807 */ /* 0x000fe20001000000 */
[----:B------:R-:W-:Y:S01]  /*5450*/  IMAD.MOV.U32 R208, RZ, RZ, 0x1 ;  /* 0x00000001ffd07424 */ /* 0x000fe200078e00ff */
[----:B------:R-:W-:Y:S01]  /*5460*/  LOP3.LUT P3, RZ, R171, 0xff, RZ, 0xc0, !PT ;  /* 0x000000ffabff7812 */ /* 0x000fe2000786c0ff */
[C---:B------:R-:W-:Y:S01]  /*5470*/  IMAD R80, R76.reuse, 0x80, R79 ;  /* 0x000000804c507824 */ /* 0x040fe200078e024f */
[----:B------:R-:W-:Y:S02]  /*5480*/  @P1 SEL R0, RZ, 0xffffffff, P4 ;  /* 0xffffffffff001807 */ /* 0x000fe40002000000 */
[----:B------:R-:W-:Y:S02]  /*5490*/  CS2R R162, SRZ ;  /* 0x0000000000a27805 */ /* 0x000fe4000001ff00 */
[----:B------:R-:W-:Y:S02]  /*54a0*/  LEA R3, R181, UR49, 0x3 ;  /* 0x00000031b5037c11 */ /* 0x000fe4000f8e18ff */
[----:B------:R-:W-:Y:S02]  /*54b0*/  CS2R R160, SRZ ;  /* 0x0000000000a07805 */ /* 0x000fe4000001ff00 */
[----:B------:R-:W-:Y:S02]  /*54c0*/  @P0 SEL R0, R5, R0, !P3 ;  /* 0x0000000005000207 */ /* 0x000fe40005800000 */
[----:B------:R-:W-:Y:S02]  /*54d0*/  CS2R R158, SRZ ;  /* 0x00000000009e7805 */ /* 0x000fe4000001ff00 */
[----:B------:R-:W-:Y:S02]  /*54e0*/  LEA R207, R76, UR49, 0x3 ;  /* 0x000000314ccf7c11 */ /* 0x000fe4000f8e18ff */
[----:B------:R-:W-:Y:S02]  /*54f0*/  CS2R R156, SRZ ;  /* 0x00000000009c7805 */ /* 0x000fe4000001ff00 */
[----:B------:R-:W-:Y:S02]  /*5500*/  @P1 LOP3.LUT R0, R0, 0x1, RZ, 0xc0, !PT ;  /* 0x0000000100001812 */ /* 0x000fe400078ec0ff */
[----:B------:R-:W-:Y:S02]  /*5510*/  CS2R R154, SRZ ;  /* 0x00000000009a7805 */ /* 0x000fe4000001ff00 */
[----:B------:R-:W-:Y:S02]  /*5520*/  SHF.L.U32 R2, R183, 0x1f, RZ ;  /* 0x0000001fb7027819 */ /* 0x000fe400000006ff */
[----:B------:R-:W-:Y:S02]  /*5530*/  CS2R R152, SRZ ;  /* 0x0000000000987805 */ /* 0x000fe4000001ff00 */
[----:B------:R-:W-:Y:S02]  /*5540*/  ISETP.NE.U32.OR P6, PT, R0, 0x1, !P1 ;  /* 0x000000010000780c */ /* 0x000fe40004fc5470 */
[----:B------:R-:W-:Y:S02]  /*5550*/  CS2R R150, SRZ ;  /* 0x0000000000967805 */ /* 0x000fe4000001ff00 */
[----:B------:R-:W-:Y:S02]  /*5560*/  PLOP3.LUT P2, PT, PT, PT, UP1, 0x80, 0x8 ;  /* 0x000000000008781c */ /* 0x000fe40003f4f018 */
[----:B------:R-:W-:Y:S02]  /*5570*/  CS2R R148, SRZ ;  /* 0x0000000000947805 */ /* 0x000fe4000001ff00 */
[----:B------:R-:W-:Y:S02]  /*5580*/  SEL R0, RZ, 0xffffffff, P4 ;  /* 0xffffffffff007807 */ /* 0x000fe40002000000 */
[----:B------:R-:W-:Y:S03]  /*5590*/  P2R R184, PR, RZ, 0x40 ;  /* 0x00000040ffb87803 */ /* 0x000fe60000000000 */
[----:B------:R-:W-:Y:S04]  /*55a0*/  @P6 SHF.L.U32 R4, R180, 0x1f, RZ ;  /* 0x0000001fb4046819 */ /* 0x000fe800000006ff */
[----:B------:R-:W-:Y:S01]  /*55b0*/  @P2 SEL R0, R5, R0, !P3 ;  /* 0x0000000005002207 */ /* 0x000fe20005800000 */
[----:B------:R-:W1:Y:S03]  /*55c0*/  @P6 SYNCS.PHASECHK.TRANS64.TRYWAIT P1, [R3+URZ+0x60], R4 ;  /* 0x00006004030065a7 */ /* 0x000e6600080211ff */
[----:B------:R-:W-:Y:S04]  /*55d0*/  LOP3.LUT R0, R0, 0x1, RZ, 0xc0, !PT ;  /* 0x0000000100007812 */ /* 0x000fe800078ec0ff */
[----:B------:R-:W-:Y:S04]  /*55e0*/  ISETP.NE.U32.AND P5, PT, R0, 0x1, PT ;  /* 0x000000010000780c */ /* 0x000fe80003fa5070 */
[----:B------:R-:W-:Y:S01]  /*55f0*/  P2R R209, PR, RZ, 0x20 ;  /* 0x00000020ffd17803 */ /* 0x000fe20000000000 */
[----:B------:R3:W4:Y:S01]  /*5600*/  SYNCS.PHASECHK.TRANS64.TRYWAIT P0, [R207+URZ+0xb0], R2 ;  /* 0x0000b002cf0075a7 */ /* 0x00072200080011ff */
[----:B-1----:R-:W-:Y:S01]  /*5610*/  @P6 SEL R208, RZ, 0x1, !P1 ;  /* 0x00000001ffd06807 */ /* 0x002fe20004800000 */
[----:B---3--:R-:W-:Y:S06]  /*5620*/  @!P6 BRA `(.L_x_89) ;  /* 0x00000000009ce947 */ /* 0x008fec0003800000 */
[----:B------:R-:W-:Y:S01]  /*5630*/  @P5 IMAD R6, R181, 0x2000, R190 ;  /* 0x00002000b5065824 */ /* 0x000fe200078e02be */
[----:B------:R-:W-:Y:S01]  /*5640*/  ISETP.NE.AND P1, PT, R208, RZ, PT ;  /* 0x000000ffd000720c */ /* 0x000fe20003f25270 */
[----:B------:R-:W-:Y:S01]  /*5650*/  BSSY B0, `(.L_x_90) ;  /* 0x0000010000007945 */ /* 0x000fe20003800000 */
[----:B------:R-:W-:Y:S01]  /*5660*/  CS2R R150, SRZ ;  /* 0x0000000000967805 */ /* 0x000fe2000001ff00 */
[--C-:B------:R-:W-:Y:S01]  /*5670*/  @P5 IMAD R7, R191, -0x10, R6.reuse ;  /* 0xfffffff0bf075824 */ /* 0x100fe200078e0206 */
[----:B------:R-:W-:Y:S01]  /*5680*/  CS2R R148, SRZ ;  /* 0x0000000000947805 */ /* 0x000fe2000001ff00 */
[----:B------:R-:W-:Y:S01]  /*5690*/  @P5 IMAD R5, R189, -0x10, R6 ;  /* 0xfffffff0bd055824 */ /* 0x000fe200078e0206 */
[----:B------:R-:W-:Y:S01]  /*56a0*/  CS2R R158, SRZ ;  /* 0x00000000009e7805 */ /* 0x000fe2000001ff00 */
[----:B------:R-:W-:Y:S01]  /*56b0*/  @P5 IMAD R4, R188, 0x10, R7 ;  /* 0x00000010bc045824 */ /* 0x000fe200078e0207 */
[----:B------:R-:W-:Y:S02]  /*56c0*/  CS2R R156, SRZ ;  /* 0x00000000009c7805 */ /* 0x000fe4000001ff00 */
[----:B------:R-:W-:Y:S02]  /*56d0*/  CS2R R154, SRZ ;  /* 0x00000000009a7805 */ /* 0x000fe4000001ff00 */
[----:B------:R-:W-:Y:S02]  /*56e0*/  CS2R R152, SRZ ;  /* 0x0000000000987805 */ /* 0x000fe4000001ff00 */
[----:B------:R-:W-:Y:S02]  /*56f0*/  CS2R R162, SRZ ;  /* 0x0000000000a27805 */ /* 0x000fe4000001ff00 */
[----:B------:R-:W-:Y:S01]  /*5700*/  CS2R R160, SRZ ;  /* 0x0000000000a07805 */ /* 0x000fe2000001ff00 */
[----:B------:R-:W-:Y:S06]  /*5710*/  @P1 BRA `(.L_x_91) ;  /* 0x00000000000c1947 */ /* 0x000fec0003800000 */
[----:B------:R-:W-:Y:S04]  /*5720*/  SHF.L.U32 R0, R180, 0x1f, RZ ;  /* 0x0000001fb4007819 */ /* 0x000fe800000006ff */
[----:B------:R-:W1:Y:S02]  /*5730*/  SYNCS.PHASECHK.TRANS64.TRYWAIT P1, [R3+URZ+0x60], R0 ;  /* 0x00006000030075a7 */ /* 0x000e6400080211ff */
[----:B-1----:R-:W-:Y:S05]  /*5740*/  @!P1 BRA `(.L_x_92) ;  /* 0x0000003400509947 */ /* 0x002fea0003800000 */
.L_x_91:
[----:B------:R-:W-:Y:S05]  /*5750*/  BSYNC B0 ;  /* 0x0000000000007941 */ /* 0x000fea0003800000 */
.L_x_90:
[----:B------:R-:W-:Y:S01]  /*5760*/  ISETP.NE.AND P1, PT, R209, RZ, PT ;  /* 0x000000ffd100720c */ /* 0x000fe20003f25270 */
[----:B-1----:R-:W-:Y:S02]  /*5770*/  VIADD R3, R3, 0x70 ;  /* 0x0000007003037836 */ /* 0x002fe40000000000 */
[----:B------:R-:W-:Y:S02]  /*5780*/  IMAD.U32 R0, RZ, RZ, UR37 ;  /* 0x00000025ff007e24 */ /* 0x000fe4000f8e00ff */
[----:B------:R-:W-:Y:S03]  /*5790*/  VIADD R181, R181, 0x1 ;  /* 0x00000001b5b57836 */ /* 0x000fe60000000000 */
[----:B------:R-:W-:Y:S05]  /*57a0*/  PRMT R0, R0, 0x654, R3 ;  /* 0x0000065400007816 */ /* 0x000fea0000000003 */
[----:B------:R1:W3:Y:S04]  /*57b0*/  @P1 LDS.128 R148, [R6] ;  /* 0x0000000006941984 */ /* 0x0002e80000000c00 */
[----:B------:R1:W1:Y:S04]  /*57c0*/  @P1 LDS.128 R156, [R5+0x20] ;  /* 0x00002000059c1984 */ /* 0x0002680000000c00 */
[----:B------:R1:W1:Y:S04]  /*57d0*/  @P1 LDS.128 R152, [R7+0x10] ;  /* 0x0000100007981984 */ /* 0x0002680000000c00 */
[----:B------:R1:W1:Y:S01]  /*57e0*/  @P1 LDS.128 R160, [R4+0x10] ;  /* 0x0000100004a01984 */ /* 0x0002620000000c00 */
[C---:B------:R-:W-:Y:S01]  /*57f0*/  ISETP.NE.AND P1, PT, R181.reuse, 0x2, PT ;  /* 0x00000002b500780c */ /* 0x040fe20003f25270 */
[----:B------:R-:W-:Y:S01]  /*5800*/  @!PT LDS RZ, [RZ] ;  /* 0x00000000fffff984 */ /* 0x000fe20000000800 */
[----:B------:R-:W-:Y:S01]  /*5810*/  @!PT LDS RZ, [RZ] ;  /* 0x00000000fffff984 */ /* 0x000fe20000000800 */
[----:B------:R-:W-:Y:S01]  /*5820*/  @!PT LDS RZ, [RZ] ;  /* 0x00000000fffff984 */ /* 0x000fe20000000800 */
[----:B------:R-:W-:Y:S01]  /*5830*/  @!PT LDS RZ, [RZ] ;  /* 0x00000000fffff984 */ /* 0x000fe20000000800 */
[----:B------:R5:W-:Y:S06]  /*5840*/  MEMBAR.ALL.CTA ;  /* 0x0000000000007992 */ /* 0x000bec0000008000 */
[----:B-----5:R-:W5:Y:S01]  /*5850*/  FENCE.VIEW.ASYNC.S ;  /* 0x00000000000073c6 */ /* 0x020f620000000000 */
[----:B------:R-:W-:Y:S02]  /*5860*/  SEL R3, RZ, 0x1, P1 ;  /* 0x00000001ff037807 */ /* 0x000fe40000800000 */
[----:B------:R-:W-:Y:S02]  /*5870*/  SEL R181, R181, RZ, P1 ;  /* 0x000000ffb5b57207 */ /* 0x000fe40000800000 */
[----:B------:R-:W-:Y:S01]  /*5880*/  LOP3.LUT R180, R180, R3, RZ, 0x3c, !PT ;  /* 0x00000003b4b47212 */ /* 0x000fe200078e3cff */
[----:B-----5:R1:W-:Y:S06]  /*5890*/  SYNCS.ARRIVE.TRANS64.RED.A1T0 RZ, [R0+URZ], RZ ;  /* 0x000000ff00ff79a7 */ /* 0x0203ec00081004ff */
.L_x_89:
[----:B------:R-:W-:Y:S05]  /*58a0*/  BSYNC B1 ;  /* 0x0000000000017941 */ /* 0x000fea0003800000 */
.L_x_88:
[----:B-1----:R-:W-:Y:S04]  /*58b0*/  SHF.R.U32.HI R0, RZ, 0x15, R80 ;  /* 0x00000015ff007819 */ /* 0x002fe80000011650 */
[----:B------:R-:W-:Y:S01]  /*58c0*/  LOP3.LUT P1, RZ, R0, 0x3, R173, 0x48, !PT ;  /* 0x0000000300ff7812 */ /* 0x000fe200078248ad */
[----:B------:R-:W-:Y:S01]  /*58d0*/  @!UPT UIADD3 URZ, UPT, UPT, URZ, URZ, URZ ;  /* 0x000000fffffff290 */ /* 0x000fe2000fffe0ff */
[----:B----4-:R-:W-:Y:S11]  /*58e0*/  @P0 BRA `(.L_x_93) ;  /* 0x0000000000080947 */ /* 0x010ff60003800000 */
[----:B------:R-:W1:Y:S02]  /*58f0*/  SYNCS.PHASECHK.TRANS64.TRYWAIT P0, [R207+URZ+0xb0], R2 ;  /* 0x0000b002cf0075a7 */ /* 0x000e6400080011ff */
[----:B-1----:R-:W-:Y:S05]  /*5900*/  @!P0 BRA `(.L_x_94) ;  /* 0x0000003000f48947 */ /* 0x002fea0003800000 */
.L_x_93:
[----:B------:R-:W-:Y:S04]  /*5910*/  BSSY.RECONVERGENT B6, `(.L_x_95) ;  /* 0x0000012000067945 */ /* 0x000fe80003800200 */
[----:B------:R-:W-:Y:S05]  /*5920*/  @!P1 BRA `(.L_x_96) ;  /* 0x0000000000409947 */ /* 0x000fea0003800000 */
[----:B------:R-:W4:Y:S01]  /*5930*/  LDCU.64 UR8, c[0x4][0x70] ;  /* 0x01000e00ff0877ac */ /* 0x000f220008000a00 */
[----:B------:R-:W-:Y:S01]  /*5940*/  MOV R3, 0x0 ;  /* 0x0000000000037802 */ /* 0x000fe20000000f00 */
[----:B------:R-:W-:Y:S02]  /*5950*/  HFMA2 R12, -RZ, RZ, 0, 5.9604644775390625e-08 ;  /* 0x00000001ff0c7431 */ /* 0x000fe400000001ff */
[----:B------:R-:W-:Y:S02]  /*5960*/  IMAD.MOV.U32 R8, RZ, RZ, 0x192 ;  /* 0x00000192ff087424 */ /* 0x000fe400078e00ff */
[----:B------:R-:W-:Y:S01]  /*5970*/  IMAD.MOV.U32 R13, RZ, RZ, RZ ;  /* 0x000000ffff0d7224 */ /* 0x000fe200078e00ff */
[----:B------:R-:W5:Y:S01]  /*5980*/  LDCU.64 UR6, c[0x4][0x78] ;  /* 0x01000f00ff0677ac */ /* 0x000f620008000a00 */
[----:B-1----:R-:W1:Y:S01]  /*5990*/  LDC.64 R2, c[0x4][R3] ;  /* 0x0100000003027b82 */ /* 0x002e620000000a00 */
[----:B------:R-:W2:Y:S01]  /*59a0*/  LDCU.64 UR4, c[0x4][0x10] ;  /* 0x01000200ff0477ac */ /* 0x000ea20008000a00 */
[----:B----4-:R-:W-:Y:S01]  /*59b0*/  MOV R5, UR9 ;  /* 0x0000000900057c02 */ /* 0x010fe20008000f00 */
[----:B------:R-:W-:Y:S01]  /*59c0*/  IMAD.U32 R4, RZ, RZ, UR8 ;  /* 0x00000008ff047e24 */ /* 0x000fe2000f8e00ff */
[----:B-----5:R-:W-:Y:S01]  /*59d0*/  MOV R7, UR7 ;  /* 0x0000000700077c02 */ /* 0x020fe20008000f00 */
[----:B------:R-:W-:Y:S01]  /*59e0*/  IMAD.U32 R6, RZ, RZ, UR6 ;  /* 0x00000006ff067e24 */ /* 0x000fe2000f8e00ff */
[----:B--2---:R-:W-:Y:S01]  /*59f0*/  MOV R11, UR5 ;  /* 0x00000005000b7c02 */ /* 0x004fe20008000f00 */
[----:B------:R-:W-:Y:S02]  /*5a00*/  IMAD.U32 R10, RZ, RZ, UR4 ;  /* 0x00000004ff0a7e24 */ /* 0x000fe4000f8e00ff */
[----:B------:R-:W-:Y:S07]  /*5a10*/  LEPC R20, `(.L_x_96) ;  /* 0x000000001014794e */ /* 0x000fee0000000000 */
[----:B-1-3--:R-:W-:Y:S05]  /*5a20*/  CALL.ABS.NOINC R2 ;  /* 0x0000000002007343 */ /* 0x00afea0003c00000 */
.L_x_96:
[----:B------:R-:W-:Y:S05]  /*5a30*/  BSYNC.RECONVERGENT B6 ;  /* 0x0000000000067941 */ /* 0x000fea0003800200 */
.L_x_95:
[-C--:B---3--:R-:W-:Y:S01]  /*5a40*/  F2FP.F16.E4M3.UNPACK_B R83, R148.reuse ;  /* 0x00000094ff53723e */ /* 0x088fe200020006ff */
[----:B------:R-:W-:Y:S05]  /*5a50*/  WARPSYNC.ALL ;  /* 0x0000000000007948 */ /* 0x000fea0003800000 */
[----:B------:R-:W-:Y:S01]  /*5a60*/  R2UR UR4, R80 ;  /* 0x00000000500472ca */ /* 0x000fe200000e0000 */
[--C-:B------:R-:W-:Y:S01]  /*5a70*/  HADD2.F32 R82, -RZ, R83.reuse.H0_H0 ;  /* 0x20000053ff527230 */ /* 0x100fe20000004100 */
[----:B------:R-:W-:Y:S01]  /*5a80*/  F2FP.F16.E4M3.UNPACK_B R85, R148.H1 ;  /* 0x00000094ff55723e */ /* 0x000fe200030006ff */
[----:B------:R-:W-:Y:S01]  /*5a90*/  HADD2.F32 R83, -RZ, R83.H1_H1 ;  /* 0x30000053ff537230 */ /* 0x000fe20000004100 */
[-C--:B------:R-:W-:Y:S01]  /*5aa0*/  F2FP.F16.E4M3.UNPACK_B R87, R149.reuse ;  /* 0x00000095ff57723e */ /* 0x080fe200020006ff */
[----:B------:R-:W-:Y:S01]  /*5ab0*/  BSSY.RECONVERGENT B0, `(.L_x_97) ;  /* 0x000011d000007945 */ /* 0x000fe20003800200 */
[----:B------:R-:W-:Y:S01]  /*5ac0*/  F2FP.F16.E4M3.UNPACK_B R89, R149.H1 ;  /* 0x00000095ff59723e */ /* 0x000fe200030006ff */
[----:B------:R-:W-:Y:S01]  /*5ad0*/  HADD2.F32 R84, -RZ, R85.H0_H0 ;  /* 0x20000055ff547230 */ /* 0x000fe20000004100 */
[-C--:B------:R-:W-:Y:S01]  /*5ae0*/  F2FP.F16.E4M3.UNPACK_B R91, R150.reuse ;  /* 0x00000096ff5b723e */ /* 0x080fe200020006ff */
[----:B------:R-:W-:Y:S01]  /*5af0*/  HADD2.F32 R88, -RZ, R87.H1_H1 ;  /* 0x30000057ff587230 */ /* 0x000fe20000004100 */
[----:B------:R-:W-:Y:S01]  /*5b00*/  F2FP.F16.E4M3.UNPACK_B R93, R150.H1 ;  /* 0x00000096ff5d723e */ /* 0x000fe200030006ff */
[----:B------:R-:W-:Y:S01]  /*5b10*/  HADD2.F32 R86, -RZ, R85.H1_H1 ;  /* 0x30000055ff567230 */ /* 0x000fe20000004100 */
[-C--:B------:R-:W-:Y:S01]  /*5b20*/  F2FP.F16.E4M3.UNPACK_B R95, R151.reuse ;  /* 0x00000097ff5f723e */ /* 0x080fe200020006ff */
[----:B------:R-:W2:Y:S01]  /*5b30*/  LDTM.x64 R4, tmem[UR4] ;  /* 0x00000004000479ee */ /* 0x000ea20008340000 */
[----:B------:R-:W-:Y:S01]  /*5b40*/  F2FP.F16.E4M3.UNPACK_B R97, R151.H1 ;  /* 0x00000097ff61723e */ /* 0x000fe200030006ff */
[----:B------:R-:W-:Y:S01]  /*5b50*/  HADD2.F32 R85, -RZ, R87.H0_H0 ;  /* 0x20000057ff557230 */ /* 0x000fe20000004100 */
[-C--:B------:R-:W-:Y:S01]  /*5b60*/  F2FP.F16.E4M3.UNPACK_B R99, R152.reuse ;  /* 0x00000098ff63723e */ /* 0x080fe200020006ff */
[----:B------:R-:W-:Y:S01]  /*5b70*/  HADD2.F32 R87, -RZ, R89.H0_H0 ;  /* 0x20000059ff577230 */ /* 0x000fe20000004100 */
[----:B------:R-:W-:Y:S01]  /*5b80*/  F2FP.F16.E4M3.UNPACK_B R101, R152.H1 ;  /* 0x00000098ff65723e */ /* 0x000fe200030006ff */
[----:B------:R-:W-:Y:S01]  /*5b90*/  HADD2.F32 R92, -RZ, R91.H1_H1 ;  /* 0x3000005bff5c7230 */ /* 0x000fe20000004100 */
[----:B------:R-:W-:Y:S01]  /*5ba0*/  ISETP.NE.AND P6, PT, R184, RZ, PT ;  /* 0x000000ffb800720c */ /* 0x000fe20003fc5270 */
[----:B------:R-:W-:Y:S01]  /*5bb0*/  HADD2.F32 R96, -RZ, R95.H1_H1 ;  /* 0x3000005fff607230 */ /* 0x000fe20000004100 */
[----:B------:R-:W-:Y:S01]  /*5bc0*/  SHF.L.U32 R211, R176, 0x4, RZ ;  /* 0x00000004b0d37819 */ /* 0x000fe200000006ff */
[----:B------:R-:W-:Y:S01]  /*5bd0*/  HADD2.F32 R100, -RZ, R99.H1_H1 ;  /* 0x30000063ff647230 */ /* 0x000fe20000004100 */
[----:B------:R-:W-:Y:S01]  /*5be0*/  SHF.L.U32 R219, R175, 0x4, RZ ;  /* 0x00000004afdb7819 */ /* 0x000fe200000006ff */
[----:B------:R-:W-:Y:S01]  /*5bf0*/  HADD2.F32 R90, -RZ, R89.H1_H1 ;  /* 0x30000059ff5a7230 */ /* 0x000fe20000004100 */
[C---:B------:R-:W-:Y:S01]  /*5c00*/  IADD3 R204, PT, PT, R190.reuse, R211, RZ ;  /* 0x000000d3becc7210 */ /* 0x040fe20007ffe0ff */
[----:B------:R-:W-:Y:S01]  /*5c10*/  HADD2.F32 R89, -RZ, R91.H0_H0 ;  /* 0x2000005bff597230 */ /* 0x000fe20000004100 */
[----:B------:R-:W-:Y:S01]  /*5c20*/  IADD3 R206, PT, PT, R190, R219, RZ ;  /* 0x000000dbbece7210 */ /* 0x000fe20007ffe0ff */
[--C-:B------:R-:W-:Y:S01]  /*5c30*/  HADD2.F32 R91, -RZ, R93.reuse.H0_H0 ;  /* 0x2000005dff5b7230 */ /* 0x100fe20000004100 */
[----:B------:R-:W-:Y:S01]  /*5c40*/  SHF.L.U32 R217, R188, 0x4, RZ ;  /* 0x00000004bcd97819 */ /* 0x000fe200000006ff */
[----:B------:R-:W-:Y:S01]  /*5c50*/  HADD2.F32 R94, -RZ, R93.H1_H1 ;  /* 0x3000005dff5e7230 */ /* 0x000fe20000004100 */
[-C--:B------:R-:W-:Y:S01]  /*5c60*/  F2FP.F16.E4M3.UNPACK_B R103, R153.reuse ;  /* 0x00000099ff67723e */ /* 0x080fe200020006ff */
[----:B------:R-:W-:Y:S01]  /*5c70*/  HADD2.F32 R93, -RZ, R95.H0_H0 ;  /* 0x2000005fff5d7230 */ /* 0x000fe20000004100 */
[----:B------:R-:W-:Y:S01]  /*5c80*/  IADD3 R205, PT, PT, R217, R204, RZ ;  /* 0x000000ccd9cd7210 */ /* 0x000fe20007ffe0ff */
[----:B------:R-:W-:Y:S01]  /*5c90*/  HADD2.F32 R95, -RZ, R97.H0_H0 ;  /* 0x20000061ff5f7230 */ /* 0x000fe20000004100 */
[----:B------:R-:W-:Y:S01]  /*5ca0*/  F2FP.F16.E4M3.UNPACK_B R105, R153.H1 ;  /* 0x00000099ff69723e */ /* 0x000fe200030006ff */
[C---:B--2---:R-:W-:Y:S01]  /*5cb0*/  FMUL R0, R78.reuse, R4 ;  /* 0x000000044e007220 */ /* 0x044fe20000400000 */
[C---:B-1----:R-:W-:Y:S01]  /*5cc0*/  FMUL R2, R78.reuse, R5 ;  /* 0x000000054e027220 */ /* 0x042fe20000400000 */
[C---:B------:R-:W-:Y:S01]  /*5cd0*/  FMUL R4, R78.reuse, R8 ;  /* 0x000000084e047220 */ /* 0x040fe20000400000 */
[C---:B------:R-:W-:Y:S01]  /*5ce0*/  FMUL R5, R78.reuse, R9 ;  /* 0x000000094e057220 */ /* 0x040fe20000400000 */
[C---:B------:R-:W-:Y:S01]  /*5cf0*/  FFMA R0, R81.reuse, R82, R0 ;  /* 0x0000005251007223 */ /* 0x040fe20000000000 */
[C---:B------:R-:W-:Y:S01]  /*5d00*/  FFMA R2, R81.reuse, R83, R2 ;  /* 0x0000005351027223 */ /* 0x040fe20000000002 */
[C---:B------:R-:W-:Y:S01]  /*5d10*/  FMUL R8, R78.reuse, R12 ;  /* 0x0000000c4e087220 */ /* 0x040fe20000400000 */
[C---:B------:R-:W-:Y:S01]  /*5d20*/  FMUL R9, R78.reuse, R13 ;  /* 0x0000000d4e097220 */ /* 0x040fe20000400000 */
[C---:B------:R-:W-:Y:S01]  /*5d30*/  FMUL R12, R78.reuse, R16 ;  /* 0x000000104e0c7220 */ /* 0x040fe20000400000 */
[C---:B------:R-:W-:Y:S01]  /*5d40*/  FMUL R13, R78.reuse, R17 ;  /* 0x000000114e0d7220 */ /* 0x040fe20000400000 */
[C---:B------:R-:W-:Y:S01]  /*5d50*/  FMUL R16, R78.reuse, R20 ;  /* 0x000000144e107220 */ /* 0x040fe20000400000 */
[C---:B------:R-:W-:Y:S01]  /*5d60*/  FMUL R17, R78.reuse, R21 ;  /* 0x000000154e117220 */ /* 0x040fe20000400000 */
[----:B------:R-:W-:Y:S02]  /*5d70*/  HADD2.F32 R104, -RZ, R103.H1_H1 ;  /* 0x30000067ff687230 */ /* 0x000fe40000004100 */
[C---:B------:R-:W-:Y:S01]  /*5d80*/  FMUL R20, R78.reuse, R24 ;  /* 0x000000184e147220 */ /* 0x040fe20000400000 */
[C---:B------:R-:W-:Y:S01]  /*5d90*/  FMUL R21, R78.reuse, R25 ;  /* 0x000000194e157220 */ /* 0x040fe20000400000 */
[C---:B------:R-:W-:Y:S01]  /*5da0*/  FMUL R24, R78.reuse, R28 ;  /* 0x0000001c4e187220 */ /* 0x040fe20000400000 */
[C---:B------:R-:W-:Y:S01]  /*5db0*/  FMUL R25, R78.reuse, R29 ;  /* 0x0000001d4e197220 */ /* 0x040fe20000400000 */
[C---:B------:R-:W-:Y:S01]  /*5dc0*/  FMUL R28, R78.reuse, R32 ;  /* 0x000000204e1c7220 */ /* 0x040fe20000400000 */
[C---:B------:R-:W-:Y:S01]  /*5dd0*/  FMUL R29, R78.reuse, R33 ;  /* 0x000000214e1d7220 */ /* 0x040fe20000400000 */
[C---:B------:R-:W-:Y:S01]  /*5de0*/  FMUL R32, R78.reuse, R36 ;  /* 0x000000244e207220 */ /* 0x040fe20000400000 */
[----:B------:R-:W-:Y:S01]  /*5df0*/  F2FP.F16.E4M3.UNPACK_B R107, R154 ;  /* 0x0000009aff6b723e */ /* 0x000fe200020006ff */
[C---:B------:R-:W-:Y:S01]  /*5e00*/  FMUL R33, R78.reuse, R37 ;  /* 0x000000254e217220 */ /* 0x040fe20000400000 */
[C---:B------:R-:W-:Y:S01]  /*5e10*/  FMUL R36, R78.reuse, R40 ;  /* 0x000000284e247220 */ /* 0x040fe20000400000 */
[----:B------:R-:W-:Y:S01]  /*5e20*/  F2FP.F16.E4M3.UNPACK_B R109, R154.H1 ;  /* 0x0000009aff6d723e */ /* 0x000fe200030006ff */
[C---:B------:R-:W-:Y:S01]  /*5e30*/  FMUL R37, R78.reuse, R41 ;  /* 0x000000294e257220 */ /* 0x040fe20000400000 */
[----:B------:R-:W-:Y:S02]  /*5e40*/  HADD2.F32 R108, -RZ, R107.H1_H1 ;  /* 0x3000006bff6c7230 */ /* 0x000fe40000004100 */
        /* <DEDUP_REMOVED lines=26> */
[C---:B------:R-:W-:Y:S01]  /*5ff0*/  FFMA R3, R81.reuse, R84, R3 ;  /* 0x0000005451037223 */ /* 0x040fe20000000003 */
[C---:B------:R-:W-:Y:S01]  /*6000*/  FFMA R7, R81.reuse, R86, R7 ;  /* 0x0000005651077223 */ /* 0x040fe20000000007 */
[----:B------:R-:W-:Y:S01]  /*6010*/  F2FP.F16.E4M3.UNPACK_B R127, R159 ;  /* 0x0000009fff7f723e */ /* 0x000fe200020006ff */
[C---:B------:R-:W-:Y:S01]  /*6020*/  FFMA R4, R81.reuse, R85, R4 ;  /* 0x0000005551047223 */ /* 0x040fe20000000004 */
[C---:B------:R-:W-:Y:S01]  /*6030*/  FFMA R5, R81.reuse, R88, R5 ;  /* 0x0000005851057223 */ /* 0x040fe20000000005 */
[----:B------:R-:W-:Y:S01]  /*6040*/  F2FP.F16.E4M3.UNPACK_B R129, R159.H1 ;  /* 0x0000009fff81723e */ /* 0x000fe200030006ff */
[----:B------:R-:W-:Y:S01]  /*6050*/  FFMA R6, R81, R87, R6 ;  /* 0x0000005751067223 */ /* 0x000fe20000000006 */
[----:B------:R-:W-:Y:S01]  /*6060*/  F2FP.SATFINITE.E4M3.F32.PACK_AB_MERGE_C R185, R7, R3, RZ ;  /* 0x0000000307b9723e */ /* 0x000fe200048070ff */
[----:B------:R-:W-:Y:S02]  /*6070*/  HADD2.F32 R124, -RZ, R123.H1_H1 ;  /* 0x3000007bff7c7230 */ /* 0x000fe40000004100 */
[----:B------:R-:W-:Y:S01]  /*6080*/  FMUL R11, R78, R11 ;  /* 0x0000000b4e0b7220 */ /* 0x000fe20000400000 */
[----:B------:R-:W-:Y:S01]  /*6090*/  HADD2.F32 R128, -RZ, R127.H1_H1 ;  /* 0x3000007fff807230 */ /* 0x000fe20000004100 */
[----:B------:R-:W-:Y:S01]  /*60a0*/  F2FP.SATFINITE.E4M3.F32.PACK_AB_MERGE_C R184, R2, R0, R185 ;  /* 0x0000000002b8723e */ /* 0x000fe200048070b9 */
[C---:B------:R-:W-:Y:S01]  /*60b0*/  FMUL R10, R78.reuse, R14 ;  /* 0x0000000e4e0a7220 */ /* 0x040fe20000400000 */
[C---:B------:R-:W-:Y:S01]  /*60c0*/  FFMA R11, R81.reuse, R90, R11 ;  /* 0x0000005a510b7223 */ /* 0x040fe2000000000b */
[C---:B------:R-:W-:Y:S01]  /*60d0*/  FFMA R8, R81.reuse, R89, R8 ;  /* 0x0000005951087223 */ /* 0x040fe20000000008 */
[----:B------:R-:W-:Y:S01]  /*60e0*/  FFMA R9, R81, R92, R9 ;  /* 0x0000005c51097223 */ /* 0x000fe20000000009 */
[----:B------:R-:W-:Y:S01]  /*60f0*/  F2FP.F16.E4M3.UNPACK_B R131, R160 ;  /* 0x000000a0ff83723e */ /* 0x000fe200020006ff */
[----:B------:R-:W-:Y:S01]  /*6100*/  HADD2.F32 R98, -RZ, R97.H1_H1 ;  /* 0x30000061ff627230 */ /* 0x000fe20000004100 */
[----:B------:R-:W-:Y:S01]  /*6110*/  F2FP.SATFINITE.E4M3.F32.PACK_AB_MERGE_C R186, R11, R6, RZ ;  /* 0x000000060bba723e */ /* 0x000fe200048070ff */
[----:B------:R-:W-:Y:S01]  /*6120*/  FFMA R10, R81, R91, R10 ;  /* 0x0000005b510a7223 */ /* 0x000fe2000000000a */
[----:B------:R-:W-:Y:S02]  /*6130*/  HADD2.F32 R97, -RZ, R99.H0_H0 ;  /* 0x20000063ff617230 */ /* 0x000fe40000004100 */
[C---:B------:R-:W-:Y:S01]  /*6140*/  FMUL R15, R78.reuse, R15 ;  /* 0x0000000f4e0f7220 */ /* 0x040fe20000400000 */
[----:B------:R-:W-:Y:S01]  /*6150*/  F2FP.SATFINITE.E4M3.F32.PACK_AB_MERGE_C R185, R5, R4, R186 ;  /* 0x0000000405b9723e */ /* 0x000fe200048070ba */
[----:B------:R-:W-:Y:S02]  /*6160*/  HADD2.F32 R132, -RZ, R131.H1_H1 ;  /* 0x30000083ff847230 */ /* 0x000fe40000004100 */
[C---:B------:R-:W-:Y:S01]  /*6170*/  FMUL R14, R78.reuse, R18 ;  /* 0x000000124e0e7220 */ /* 0x040fe20000400000 */
[C---:B------:R-:W-:Y:S01]  /*6180*/  FFMA R15, R81.reuse, R94, R15 ;  /* 0x0000005e510f7223 */ /* 0x040fe2000000000f */
[C---:B------:R-:W-:Y:S01]  /*6190*/  FFMA R12, R81.reuse, R93, R12 ;  /* 0x0000005d510c7223 */ /* 0x040fe2000000000c */
[----:B------:R-:W-:Y:S01]  /*61a0*/  FFMA R13, R81, R96, R13 ;  /* 0x00000060510d7223 */ /* 0x000fe2000000000d */
[----:B------:R-:W-:Y:S01]  /*61b0*/  F2FP.F16.E4M3.UNPACK_B R133, R160.H1 ;  /* 0x000000a0ff85723e */ /* 0x000fe200030006ff */
[--C-:B------:R-:W-:Y:S01]  /*61c0*/  HADD2.F32 R99, -RZ, R101.reuse.H0_H0 ;  /* 0x20000065ff637230 */ /* 0x100fe20000004100 */
[----:B------:R-:W-:Y:S01]  /*61d0*/  F2FP.SATFINITE.E4M3.F32.PACK_AB_MERGE_C R186, R15, R10, RZ ;  /* 0x0000000a0fba723e */ /* 0x000fe200048070ff */
[----:B------:R-:W-:Y:S01]  /*61e0*/  FFMA R14, R81, R95, R14 ;  /* 0x0000005f510e7223 */ /* 0x000fe2000000000e */
[C---:B------:R-:W-:Y:S01]  /*61f0*/  FMUL R19, R78.reuse, R19 ;  /* 0x000000134e137220 */ /* 0x040fe20000400000 */
[----:B------:R-:W-:Y:S01]  /*6200*/  HADD2.F32 R102, -RZ, R101.H1_H1 ;  /* 0x30000065ff667230 */ /* 0x000fe20000004100 */
[----:B------:R-:W-:Y:S01]  /*6210*/  F2FP.SATFINITE.E4M3.F32.PACK_AB_MERGE_C R186, R9, R8, R186 ;  /* 0x0000000809ba723e */ /* 0x000fe200048070ba */
[----:B------:R-:W-:Y:S02]  /*6220*/  HADD2.F32 R101, -RZ, R103.H0_H0 ;  /* 0x20000067ff657230 */ /* 0x000fe40000004100 */
[C---:B------:R-:W-:Y:S01]  /*6230*/  FFMA R19, R81.reuse, R98, R19 ;  /* 0x0000006251137223 */ /* 0x040fe20000000013 */
[C---:B------:R-:W-:Y:S01]  /*6240*/  FFMA R16, R81.reuse, R97, R16 ;  /* 0x0000006151107223 */ /* 0x040fe20000000010 */
[----:B------:R-:W-:Y:S01]  /*6250*/  FFMA R17, R81, R100, R17 ;  /* 0x0000006451117223 */ /* 0x000fe20000000011 */
[C---:B------:R-:W-:Y:S01]  /*6260*/  FMUL R18, R78.reuse, R22 ;  /* 0x000000164e127220 */ /* 0x040fe20000400000 */
[----:B------:R-:W-:Y:S01]  /*6270*/  F2FP.F16.E4M3.UNPACK_B R135, R161 ;  /* 0x000000a1ff87723e */ /* 0x000fe200020006ff */
        /* <DEDUP_REMOVED lines=10> */
[----:B------:R1:W-:Y:S01]  /*6320*/  STS.128 [R172+UR49+0x4200], R184 ;  /* 0x004200b8ac007988 */ /* 0x0003e20008000c31 */
[----:B------:R-:W-:Y:S01]  /*6330*/  HADD2.F32 R136, -RZ, R135.H1_H1 ;  /* 0x30000087ff887230 */ /* 0x000fe20000004100 */
[----:B------:R-:W-:Y:S01]  /*6340*/  F2FP.SATFINITE.E4M3.F32.PACK_AB_MERGE_C R196, R23, R18, RZ ;  /* 0x0000001217c4723e */ /* 0x000fe200048070ff */
[C---:B------:R-:W-:Y:S01]  /*6350*/  FMUL R22, R78.reuse, R26 ;  /* 0x0000001a4e167220 */ /* 0x040fe20000400000 */
[C---:B------:R-:W-:Y:S01]  /*6360*/  FMUL R27, R78.reuse, R27 ;  /* 0x0000001b4e1b7220 */ /* 0x040fe20000400000 */
[--C-:B------:R-:W-:Y:S01]  /*6370*/  HADD2.F32 R107, -RZ, R109.reuse.H0_H0 ;  /* 0x2000006dff6b7230 */ /* 0x100fe20000004100 */
[----:B------:R-:W-:Y:S01]  /*6380*/  F2FP.SATFINITE.E4M3.F32.PACK_AB_MERGE_C R196, R17, R16, R196 ;  /* 0x0000001011c4723e */ /* 0x000fe200048070c4 */
[C---:B------:R-:W-:Y:S01]  /*6390*/  FFMA R22, R81.reuse, R103, R22 ;  /* 0x0000006751167223 */ /* 0x040fe20000000016 */
[C---:B------:R-:W-:Y:S01]  /*63a0*/  FFMA R27, R81.reuse, R106, R27 ;  /* 0x0000006a511b7223 */ /* 0x040fe2000000001b */
[C---:B------:R-:W-:Y:S01]  /*63b0*/  FFMA R24, R81.reuse, R105, R24 ;  /* 0x0000006951187223 */ /* 0x040fe20000000018 */
[----:B------:R-:W-:Y:S01]  /*63c0*/  F2FP.F16.E4M3.UNPACK_B R137, R161.H1 ;  /* 0x000000a1ff89723e */ /* 0x000fe200030006ff */
[----:B------:R-:W-:Y:S02]  /*63d0*/  HADD2.F32 R110, -RZ, R109.H1_H1 ;  /* 0x3000006dff6e7230 */ /* 0x000fe40000004100 */
[----:B------:R-:W-:Y:S01]  /*63e0*/  FFMA R25, R81, R108, R25 ;  /* 0x0000006c51197223 */ /* 0x000fe20000000019 */
[----:B------:R-:W-:Y:S01]  /*63f0*/  F2FP.SATFINITE.E4M3.F32.PACK_AB_MERGE_C R197, R27, R22, RZ ;  /* 0x000000161bc5723e */ /* 0x000fe200048070ff */
[----:B------:R-:W-:Y:S02]  /*6400*/  HADD2.F32 R109, -RZ, R111.H0_H0 ;  /* 0x2000006fff6d7230 */ /* 0x000fe40000004100 */
[C---:B------:R-:W-:Y:S01]  /*6410*/  FMUL R26, R78.reuse, R30 ;  /* 0x0000001e4e1a7220 */ /* 0x040fe20000400000 */
[C---:B------:R-:W-:Y:S01]  /*6420*/  FMUL R31, R78.reuse, R31 ;  /* 0x0000001f4e1f7220 */ /* 0x040fe20000400000 */
[--C-:B------:R-:W-:Y:S01]  /*6430*/  HADD2.F32 R111, -RZ, R113.reuse.H0_H0 ;  /* 0x20000071ff6f7230 */ /* 0x100fe20000004100 */
[----:B------:R-:W-:Y:S01]  /*6440*/  F2FP.SATFINITE.E4M3.F32.PACK_AB_MERGE_C R197, R21, R20, R197 ;  /* 0x0000001415c5723e */ /* 0x000fe200048070c5 */
[C---:B------:R-:W-:Y:S01]  /*6450*/  FFMA R26, R81.reuse, R107, R26 ;  /* 0x0000006b511a7223 */ /* 0x040fe2000000001a */
[C---:B------:R-:W-:Y:S01]  /*6460*/  FFMA R31, R81.reuse, R110, R31 ;  /* 0x0000006e511f7223 */ /* 0x040fe2000000001f */
[C---:B------:R-:W-:Y:S01]  /*6470*/  FFMA R28, R81.reuse, R109, R28 ;  /* 0x0000006d511c7223 */ /* 0x040fe2000000001c */
[----:B------:R-:W-:Y:S01]  /*6480*/  F2FP.F16.E4M3.UNPACK_B R139, R162 ;  /* 0x000000a2ff8b723e */ /* 0x000fe200020006ff */
[----:B------:R-:W-:Y:S02]  /*6490*/  HADD2.F32 R114, -RZ, R113.H1_H1 ;  /* 0x30000071ff727230 */ /* 0x000fe40000004100 */
[----:B------:R-:W-:Y:S01]  /*64a0*/  FFMA R29, R81, R112, R29 ;  /* 0x00000070511d7223 */ /* 0x000fe2000000001d */
[----:B------:R-:W-:Y:S01]  /*64b0*/  F2FP.SATFINITE.E4M3.F32.PACK_AB_MERGE_C R198, R31, R26, RZ ;  /* 0x0000001a1fc6723e */ /* 0x000fe200048070ff */
[----:B------:R-:W-:Y:S02]  /*64c0*/  HADD2.F32 R113, -RZ, R115.H0_H0 ;  /* 0x20000073ff717230 */ /* 0x000fe40000004100 */
[C---:B------:R-:W-:Y:S01]  /*64d0*/  FMUL R30, R78.reuse, R34 ;  /* 0x000000224e1e7220 */ /* 0x040fe20000400000 */
[----:B------:R-:W-:Y:S01]  /*64e0*/  HADD2.F32 R140, -RZ, R139.H1_H1 ;  /* 0x3000008bff8c7230 */ /* 0x000fe20000004100 */
[----:B------:R-:W-:Y:S01]  /*64f0*/  F2FP.SATFINITE.E4M3.F32.PACK_AB_MERGE_C R198, R25, R24, R198 ;  /* 0x0000001819c6723e */ /* 0x000fe200048070c6 */
[C---:B------:R-:W-:Y:S01]  /*6500*/  FMUL R35, R78.reuse, R35 ;  /* 0x000000234e237220 */ /* 0x040fe20000400000 */
[--C-:B------:R-:W-:Y:S02]  /*6510*/  HADD2.F32 R115, -RZ, R117.reuse.H0_H0 ;  /* 0x20000075ff737230 */ /* 0x100fe40000004100 */
[C---:B------:R-:W-:Y:S01]  /*6520*/  FFMA R30, R81.reuse, R111, R30 ;  /* 0x0000006f511e7223 */ /* 0x040fe2000000001e */
[----:B------:R-:W-:Y:S02]  /*6530*/  HADD2.F32 R118, -RZ, R117.H1_H1 ;  /* 0x30000075ff767230 */ /* 0x000fe40000004100 */
[C---:B------:R-:W-:Y:S01]  /*6540*/  FFMA R35, R81.reuse, R114, R35 ;  /* 0x0000007251237223 */ /* 0x040fe20000000023 */
[C---:B------:R-:W-:Y:S01]  /*6550*/  FFMA R32, R81.reuse, R113, R32 ;  /* 0x0000007151207223 */ /* 0x040fe20000000020 */
[----:B------:R-:W-:Y:S01]  /*6560*/  F2FP.F16.E4M3.UNPACK_B R141, R162.H1 ;  /* 0x000000a2ff8d723e */ /* 0x000fe200030006ff */
[----:B------:R-:W-:Y:S01]  /*6570*/  FFMA R33, R81, R116, R33 ;  /* 0x0000007451217223 */ /* 0x000fe20000000021 */
[----:B------:R-:W-:Y:S01]  /*6580*/  HADD2.F32 R117, -RZ, R119.H0_H0 ;  /* 0x20000077ff757230 */ /* 0x000fe20000004100 */
        /* <DEDUP_REMOVED lines=9> */
[----:B------:R1:W-:Y:S01]  /*6620*/  STS.128 [R204+0x4010], R196 ;  /* 0x004010c4cc007388 */ /* 0x0003e20000000c00 */
[----:B------:R-:W-:Y:S01]  /*6630*/  FFMA R37, R81, R120, R37 ;  /* 0x0000007851257223 */ /* 0x000fe20000000025 */
[----:B------:R-:W-:Y:S01]  /*6640*/  F2FP.SATFINITE.E4M3.F32.PACK_AB_MERGE_C R200, R39, R34, RZ ;  /* 0x0000002227c8723e */ /* 0x000fe200048070ff */
[----:B------:R-:W-:Y:S02]  /*6650*/  HADD2.F32 R122, -RZ, R121.H1_H1 ;  /* 0x30000079ff7a7230 */ /* 0x000fe40000004100 */
[C---:B------:R-:W-:Y:S01]  /*6660*/  FMUL R38, R78.reuse, R42 ;  /* 0x0000002a4e267220 */ /* 0x040fe20000400000 */
[----:B------:R-:W-:Y:S01]  /*6670*/  HADD2.F32 R121, -RZ, R123.H0_H0 ;  /* 0x2000007bff797230 */ /* 0x000fe20000004100 */
[----:B------:R-:W-:Y:S01]  /*6680*/  F2FP.SATFINITE.E4M3.F32.PACK_AB_MERGE_C R200, R33, R32, R200 ;  /* 0x0000002021c8723e */ /* 0x000fe200048070c8 */
[----:B------:R-:W-:Y:S02]  /*6690*/  HADD2.F32 R144, -RZ, R143.H1_H1 ;  /* 0x3000008fff907230 */ /* 0x000fe40000004100 */
[C---:B------:R-:W-:Y:S01]  /*66a0*/  FFMA R38, R81.reuse, R119, R38 ;  /* 0x0000007751267223 */ /* 0x040fe20000000026 */
[C---:B------:R-:W-:Y:S01]  /*66b0*/  FMUL R43, R78.reuse, R43 ;  /* 0x0000002b4e2b7220 */ /* 0x040fe20000400000 */
[--C-:B------:R-:W-:Y:S02]  /*66c0*/  HADD2.F32 R123, -RZ, R125.reuse.H0_H0 ;  /* 0x2000007dff7b7230 */ /* 0x100fe40000004100 */
[C---:B------:R-:W-:Y:S01]  /*66d0*/  FMUL R42, R78.reuse, R46 ;  /* 0x0000002e4e2a7220 */ /* 0x040fe20000400000 */
[----:B------:R-:W-:Y:S02]  /*66e0*/  HADD2.F32 R126, -RZ, R125.H1_H1 ;  /* 0x3000007dff7e7230 */ /* 0x000fe40000004100 */
[C---:B------:R-:W-:Y:S01]  /*66f0*/  FFMA R43, R81.reuse, R122, R43 ;  /* 0x0000007a512b7223 */ /* 0x040fe2000000002b */
[----:B------:R-:W-:Y:S01]  /*6700*/  F2FP.F16.E4M3.UNPACK_B R145, R163.H1 ;  /* 0x000000a3ff91723e */ /* 0x000fe200030006ff */
[C---:B------:R-:W-:Y:S01]  /*6710*/  FFMA R40, R81.reuse, R121, R40 ;  /* 0x0000007951287223 */ /* 0x040fe20000000028 */
[----:B------:R-:W-:Y:S01]  /*6720*/  FFMA R41, R81, R124, R41 ;  /* 0x0000007c51297223 */ /* 0x000fe20000000029 */
[----:B------:R-:W-:Y:S01]  /*6730*/  ISETP.NE.AND P0, PT, R193, RZ, PT ;  /* 0x000000ffc100720c */ /* 0x000fe20003f05270 */
[----:B------:R-:W-:Y:S01]  /*6740*/  HADD2.F32 R125, -RZ, R127.H0_H0 ;  /* 0x2000007fff7d7230 */ /* 0x000fe20000004100 */
[----:B------:R-:W-:Y:S01]  /*6750*/  F2FP.SATFINITE.E4M3.F32.PACK_AB_MERGE_C R201, R43, R38, RZ ;  /* 0x000000262bc9723e */ /* 0x000fe200048070ff */
[----:B------:R-:W-:Y:S01]  /*6760*/  FFMA R42, R81, R123, R42 ;  /* 0x0000007b512a7223 */ /* 0x000fe2000000002a */
[C---:B------:R-:W-:Y:S01]  /*6770*/  FMUL R47, R78.reuse, R47 ;  /* 0x0000002f4e2f7220 */ /* 0x040fe20000400000 */
[--C-:B------:R-:W-:Y:S01]  /*6780*/  HADD2.F32 R127, -RZ, R129.reuse.H0_H0 ;  /* 0x20000081ff7f7230 */ /* 0x100fe20000004100 */
[----:B------:R-:W-:Y:S01]  /*6790*/  F2FP.SATFINITE.E4M3.F32.PACK_AB_MERGE_C R201, R37, R36, R201 ;  /* 0x0000002425c9723e */ /* 0x000fe200048070c9 */
[----:B------:R-:W-:Y:S02]  /*67a0*/  HADD2.F32 R130, -RZ, R129.H1_H1 ;  /* 0x30000081ff827230 */ /* 0x000fe40000004100 */
[C---:B------:R-:W-:Y:S01]  /*67b0*/  FFMA R47, R81.reuse, R126, R47 ;  /* 0x0000007e512f7223 */ /* 0x040fe2000000002f */
[C---:B------:R-:W-:Y:S01]  /*67c0*/  FFMA R44, R81.reuse, R125, R44 ;  /* 0x0000007d512c7223 */ /* 0x040fe2000000002c */
[C---:B------:R-:W-:Y:S01]  /*67d0*/  FFMA R45, R81.reuse, R128, R45 ;  /* 0x00000080512d7223 */ /* 0x040fe2000000002d */
[----:B------:R-:W-:Y:S02]  /*67e0*/  HADD2.F32 R129, -RZ, R131.H0_H0 ;  /* 0x20000083ff817230 */ /* 0x000fe40000004100 */
[C---:B------:R-:W-:Y:S01]  /*67f0*/  FMUL R46, R78.reuse, R50 ;  /* 0x000000324e2e7220 */ /* 0x040fe20000400000 */
[C---:B------:R-:W-:Y:S01]  /*6800*/  FMUL R51, R78.reuse, R51 ;  /* 0x000000334e337220 */ /* 0x040fe20000400000 */
[--C-:B------:R-:W-:Y:S02]  /*6810*/  HADD2.F32 R131, -RZ, R133.reuse.H0_H0 ;  /* 0x20000085ff837230 */ /* 0x100fe40000004100 */
[C---:B------:R-:W-:Y:S01]  /*6820*/  FMUL R50, R78.reuse, R54 ;  /* 0x000000364e327220 */ /* 0x040fe20000400000 */
[C---:B------:R-:W-:Y:S01]  /*6830*/  FFMA R46, R81.reuse, R127, R46 ;  /* 0x0000007f512e7223 */ /* 0x040fe2000000002e */
[----:B------:R-:W-:Y:S02]  /*6840*/  HADD2.F32 R134, -RZ, R133.H1_H1 ;  /* 0x30000085ff867230 */ /* 0x000fe40000004100 */
[C---:B------:R-:W-:Y:S01]  /*6850*/  FFMA R51, R81.reuse, R130, R51 ;  /* 0x0000008251337223 */ /* 0x040fe20000000033 */
[----:B------:R-:W-:Y:S02]  /*6860*/  HADD2.F32 R133, -RZ, R135.H0_H0 ;  /* 0x20000087ff857230 */ /* 0x000fe40000004100 */
[C---:B------:R-:W-:Y:S01]  /*6870*/  FMUL R55, R78.reuse, R55 ;  /* 0x000000374e377220 */ /* 0x040fe20000400000 */
[C---:B------:R-:W-:Y:S01]  /*6880*/  FFMA R48, R81.reuse, R129, R48 ;  /* 0x0000008151307223 */ /* 0x040fe20000000030 */
[C---:B------:R-:W-:Y:S01]  /*6890*/  FFMA R49, R81.reuse, R132, R49 ;  /* 0x0000008451317223 */ /* 0x040fe20000000031 */
[--C-:B------:R-:W-:Y:S02]  /*68a0*/  HADD2.F32 R135, -RZ, R137.reuse.H0_H0 ;  /* 0x20000089ff877230 */ /* 0x100fe40000004100 */
[C---:B------:R-:W-:Y:S01]  /*68b0*/  FFMA R50, R81.reuse, R131, R50 ;  /* 0x0000008351327223 */ /* 0x040fe20000000032 */
[----:B------:R-:W-:Y:S02]  /*68c0*/  HADD2.F32 R138, -RZ, R137.H1_H1 ;  /* 0x30000089ff8a7230 */ /* 0x000fe40000004100 */
[C---:B------:R-:W-:Y:S01]  /*68d0*/  FMUL R54, R78.reuse, R58 ;  /* 0x0000003a4e367220 */ /* 0x040fe20000400000 */
[----:B------:R-:W-:Y:S02]  /*68e0*/  HADD2.F32 R137, -RZ, R139.H0_H0 ;  /* 0x2000008bff897230 */ /* 0x000fe40000004100 */
[C---:B------:R-:W-:Y:S01]  /*68f0*/  FFMA R55, R81.reuse, R134, R55 ;  /* 0x0000008651377223 */ /* 0x040fe20000000037 */
        /* <DEDUP_REMOVED lines=16> */
[----:B------:R-:W-:Y:S01]  /*6a00*/  FFMA R63, R81, R142, R63 ;  /* 0x0000008e513f7223 */ /* 0x000fe2000000003f */
[----:B------:R-:W-:Y:S01]  /*6a10*/  FMUL R67, R78, R67 ;  /* 0x000000434e437220 */ /* 0x000fe20000400000 */
[----:B------:R-:W-:Y:S01]  /*6a20*/  F2FP.SATFINITE.E4M3.F32.PACK_AB_MERGE_C R202, R47, R42, RZ ;  /* 0x0000002a2fca723e */ /* 0x000fe200048070ff */
[----:B------:R-:W-:Y:S01]  /*6a30*/  FFMA R60, R81, R141, R60 ;  /* 0x0000008d513c7223 */ /* 0x000fe2000000003c */
[----:B------:R-:W-:Y:S01]  /*6a40*/  F2FP.SATFINITE.E4M3.F32.PACK_AB_MERGE_C R203, R51, R46, RZ ;  /* 0x0000002e33cb723e */ /* 0x000fe200048070ff */
[C---:B------:R-:W-:Y:S01]  /*6a50*/  FFMA R61, R81.reuse, R144, R61 ;  /* 0x00000090513d7223 */ /* 0x040fe2000000003d */
[C---:B------:R-:W-:Y:S01]  /*6a60*/  FFMA R62, R81.reuse, R143, R62 ;  /* 0x0000008f513e7223 */ /* 0x040fe2000000003e */
[----:B------:R-:W-:Y:S01]  /*6a70*/  FFMA R67, R81, R146, R67 ;  /* 0x0000009251437223 */ /* 0x000fe20000000043 */
[----:B------:R-:W-:Y:S02]  /*6a80*/  F2FP.SATFINITE.E4M3.F32.PACK_AB_MERGE_C R202, R41, R40, R202 ;  /* 0x0000002829ca723e */ /* 0x000fe400048070ca */
[----:B------:R-:W-:Y:S02]  /*6a90*/  F2FP.SATFINITE.E4M3.F32.PACK_AB_MERGE_C R203, R45, R44, R203 ;  /* 0x0000002c2dcb723e */ /* 0x000fe400048070cb */
[----:B------:R-:W-:Y:S02]  /*6aa0*/  F2FP.SATFINITE.E4M3.F32.PACK_AB_MERGE_C R212, R55, R50, RZ ;  /* 0x0000003237d4723e */ /* 0x000fe400048070ff */
[----:B------:R-:W-:Y:S01]  /*6ab0*/  F2FP.SATFINITE.E4M3.F32.PACK_AB_MERGE_C R213, R59, R54, RZ ;  /* 0x000000363bd5723e */ /* 0x000fe200048070ff */
[----:B------:R1:W-:Y:S01]  /*6ac0*/  STS.128 [R206+0x4020], R200 ;  /* 0x004020c8ce007388 */ /* 0x0003e20000000c00 */
[----:B------:R-:W-:Y:S02]  /*6ad0*/  F2FP.SATFINITE.E4M3.F32.PACK_AB_MERGE_C R214, R63, R58, RZ ;  /* 0x0000003a3fd6723e */ /* 0x000fe400048070ff */
[----:B------:R-:W-:Y:S02]  /*6ae0*/  F2FP.SATFINITE.E4M3.F32.PACK_AB_MERGE_C R215, R67, R62, RZ ;  /* 0x0000003e43d7723e */ /* 0x000fe400048070ff */
[----:B------:R-:W-:Y:S02]  /*6af0*/  F2FP.SATFINITE.E4M3.F32.PACK_AB_MERGE_C R212, R49, R48, R212 ;  /* 0x0000003031d4723e */ /* 0x000fe400048070d4 */
[----:B------:R-:W-:Y:S02]  /*6b00*/  F2FP.SATFINITE.E4M3.F32.PACK_AB_MERGE_C R213, R53, R52, R213 ;  /* 0x0000003435d5723e */ /* 0x000fe400048070d5 */
[----:B------:R-:W-:Y:S02]  /*6b10*/  F2FP.SATFINITE.E4M3.F32.PACK_AB_MERGE_C R214, R57, R56, R214 ;  /* 0x0000003839d6723e */ /* 0x000fe400048070d6 */
[----:B------:R-:W-:Y:S02]  /*6b20*/  F2FP.SATFINITE.E4M3.F32.PACK_AB_MERGE_C R215, R61, R60, R215 ;  /* 0x0000003c3dd7723e */ /* 0x000fe400048070d7 */
[----:B------:R-:W-:Y:S02]  /*6b30*/  LEA R210, R181, UR49, 0x3 ;  /* 0x00000031b5d27c11 */ /* 0x000fe4000f8e18ff */
[----:B------:R-:W-:Y:S01]  /*6b40*/  @P6 SHF.L.U32 R221, R180, 0x1f, RZ ;  /* 0x0000001fb4dd6819 */ /* 0x000fe200000006ff */
[----:B------:R1:W-:Y:S01]  /*6b50*/  STS.128 [R205+0x4010], R212 ;  /* 0x004010d4cd007388 */ /* 0x0003e20000000c00 */
[----:B------:R-:W-:Y:S01]  /*6b60*/  @!PT LDS RZ, [RZ] ;  /* 0x00000000fffff984 */ /* 0x000fe20000000800 */
[----:B------:R-:W-:Y:S01]  /*6b70*/  @!PT LDS RZ, [RZ] ;  /* 0x00000000fffff984 */ /* 0x000fe20000000800 */
[----:B------:R-:W-:Y:S01]  /*6b80*/  @!PT LDS RZ, [RZ] ;  /* 0x00000000fffff984 */ /* 0x000fe20000000800 */
[----:B------:R-:W-:Y:S01]  /*6b90*/  @!PT LDS RZ, [RZ] ;  /* 0x00000000fffff984 */ /* 0x000fe20000000800 */
[----:B------:R2:W-:Y:S07]  /*6ba0*/  MEMBAR.ALL.CTA ;  /* 0x0000000000007992 */ /* 0x0005ee0000008000 */
[----:B--2---:R-:W2:Y:S02]  /*6bb0*/  FENCE.VIEW.ASYNC.S ;  /* 0x00000000000073c6 */ /* 0x004ea40000000000 */
[----:B--2---:R-:W-:Y:S06]  /*6bc0*/  BAR.SYNC.DEFER_BLOCKING 0x1, 0x80 ;  /* 0x0042000000007b1d */ /* 0x004fec0000010000 */
[----:B------:R-:W-:Y:S05]  /*6bd0*/  @P0 BRA `(.L_x_98) ;  /* 0x0000000000280947 */ /* 0x000fea0003800000 */
[----:B------:R-:W-:Y:S02]  /*6be0*/  UIADD3 UR4, UPT, UPT, UR49, 0x4200, URZ ;  /* 0x0000420031047890 */ /* 0x000fe4000fffe0ff */
[----:B------:R-:W-:Y:S01]  /*6bf0*/  UIADD3 UR6, UP0, UPT, UR52, 0x680, URZ ;  /* 0x0000068034067890 */ /* 0x000fe2000ff1e0ff */
[----:B------:R-:W-:Y:S03]  /*6c00*/  UMOV UR43, UR36 ;  /* 0x00000024002b7c82 */ /* 0x000fe60008000000 */
[----:B------:R-:W-:Y:S01]  /*6c10*/  MOV R192, UR4 ;  /* 0x0000000400c07c02 */ /* 0x000fe20008000f00 */
[----:B------:R-:W-:Y:S03]  /*6c20*/  UIADD3.X UR7, UPT, UPT, URZ, UR53, URZ, UP0, !UPT ;  /* 0x00000035ff077290 */ /* 0x000fe600087fe4ff */
[----:B------:R-:W-:Y:S11]  /*6c30*/  R2UR UR40, R192 ;  /* 0x00000000c02872ca */ /* 0x000ff600000e0000 */
[----:B------:R-:W-:Y:S02]  /*6c40*/  @!UPT UIADD3 URZ, UPT, UPT, URZ, URZ, URZ ;  /* 0x000000fffffff290 */ /* 0x000fe4000fffe0ff */
[----:B------:R2:W-:Y:S01]  /*6c50*/  UTMASTG.3D [UR40], [UR6] ;  /* 0x00000028060073b5 */ /* 0x0005e20008010000 */
[----:B------:R0:W-:Y:S01]  /*6c60*/  UTMACMDFLUSH ;  /* 0x00000000000079b7 */ /* 0x0001e20000000000 */
[----:B--2---:R-:W-:Y:S04]  /*6c70*/  DEPBAR.LE SB0, 0x1 ;  /* 0x000080400000791a */ /* 0x004fe80000000000 */
.L_x_98:
[----:B------:R-:W-:Y:S05]  /*6c80*/  BSYNC.RECONVERGENT B0 ;  /* 0x0000000000007941 */ /* 0x000fea0003800200 */
.L_x_97:
[----:B------:R-:W-:Y:S06]  /*6c90*/  BAR.SYNC.DEFER_BLOCKING 0x1, 0x80 ;  /* 0x0042000000007b1d */ /* 0x000fec0000010000 */
[----:B------:R-:W2:Y:S01]  /*6ca0*/  @P6 SYNCS.PHASECHK.TRANS64.TRYWAIT P0, [R210+URZ+0x60], R221 ;  /* 0x000060ddd20065a7 */ /* 0x000ea200080011ff */
[----:B------:R-:W-:Y:S01]  /*6cb0*/  BSSY B1, `(.L_x_99) ;  /* 0x0000023000017945 */ /* 0x000fe20003800000 */
[----:B--2---:R-:W-:Y:S03]  /*6cc0*/  @P6 SEL R208, RZ, 0x1, !P0 ;  /* 0x00000001ffd06807 */ /* 0x004fe60004000000 */
[----:B------:R-:W-:Y:S05]  /*6cd0*/  @!P6 BRA `(.L_x_100) ;  /* 0x000000000080e947 */ /* 0x000fea0003800000 */
[----:B------:R-:W-:Y:S01]  /*6ce0*/  ISETP.NE.AND P1, PT, R209, RZ, PT ;  /* 0x000000ffd100720c */ /* 0x000fe20003f25270 */
[----:B------:R-:W-:Y:S01]  /*6cf0*/  BSSY B0, `(.L_x_101) ;  /* 0x000000a000007945 */ /* 0x000fe20003800000 */
[----:B------:R-:W-:Y:S11]  /*6d00*/  ISETP.NE.AND P0, PT, R208, RZ, PT ;  /* 0x000000ffd000720c */ /* 0x000ff60003f05270 */
[----:B------:R-:W-:Y:S04]  /*6d10*/  @P1 IMAD R0, R181, 0x2000, R190 ;  /* 0x00002000b5001824 */ /* 0x000fe800078e02be */
[C---:B------:R-:W-:Y:S01]  /*6d20*/  @P1 IMAD.IADD R2, R0.reuse, 0x1, R211 ;  /* 0x0000000100021824 */ /* 0x040fe200078e02d3 */
[----:B------:R-:W-:Y:S03]  /*6d30*/  @P1 IADD3 R219, PT, PT, R0, R219, RZ ;  /* 0x000000db00db1210 */ /* 0x000fe60007ffe0ff */
[----:B------:R-:W-:Y:S01]  /*6d40*/  @P1 IMAD.IADD R217, R217, 0x1, R2 ;  /* 0x00000001d9d91824 */ /* 0x000fe200078e0202 */
[----:B------:R-:W-:Y:S06]  /*6d50*/  @P0 BRA `(.L_x_102) ;  /* 0x00000000000c0947 */ /* 0x000fec0003800000 */
[----:B------:R-:W-:Y:S04]  /*6d60*/  SHF.L.U32 R3, R180, 0x1f, RZ ;  /* 0x0000001fb4037819 */ /* 0x000fe800000006ff */
[----:B------:R-:W2:Y:S02]  /*6d70*/  SYNCS.PHASECHK.TRANS64.TRYWAIT P0, [R210+URZ+0x60], R3 ;  /* 0x00006003d20075a7 */ /* 0x000ea400080011ff */
[----:B--2---:R-:W-:Y:S05]  /*6d80*/  @!P0 BRA `(.L_x_103) ;  /* 0x0000001c00e88947 */ /* 0x004fea0003800000 */
.L_x_102:
[----:B------:R-:W-:Y:S05]  /*6d90*/  BSYNC B0 ;  /* 0x0000000000007941 */ /* 0x000fea0003800000 */
.L_x_101:
[----:B------:R-:W-:Y:S01]  /*6da0*/  ISETP.NE.AND P0, PT, R209, RZ, PT ;  /* 0x000000ffd100720c */ /* 0x000fe20003f05270 */
[----:B--2---:R-:W-:Y:S02]  /*6db0*/  VIADD R210, R210, 0x70 ;  /* 0x00000070d2d27836 */ /* 0x004fe40000000000 */
[----:B------:R-:W-:Y:S02]  /*6dc0*/  IMAD.U32 R3, RZ, RZ, UR37 ;  /* 0x00000025ff037e24 */ /* 0x000fe4000f8e00ff */
[----:B------:R-:W-:Y:S03]  /*6dd0*/  VIADD R181, R181, 0x1 ;  /* 0x00000001b5b57836 */ /* 0x000fe60000000000 */
[----:B------:R-:W-:Y:S05]  /*6de0*/  PRMT R3, R3, 0x654, R210 ;  /* 0x0000065403037816 */ /* 0x000fea00000000d2 */
[----:B------:R2:W3:Y:S04]  /*6df0*/  @P0 LDS.128 R148, [R0] ;  /* 0x0000000000940984 */ /* 0x0004e80000000c00 */
[----:B------:R2:W4:Y:S04]  /*6e00*/  @P0 LDS.128 R152, [R2+0x10] ;  /* 0x0000100002980984 */ /* 0x0005280000000c00 */
        /* <DEDUP_REMOVED lines=9> */
[----:B------:R-:W-:Y:S01]  /*6ea0*/  SEL R181, R181, RZ, P0 ;  /* 0x000000ffb5b57207 */ /* 0x000fe20000000000 */
[----:B-----5:R5:W-:Y:S02]  /*6eb0*/  SYNCS.ARRIVE.TRANS64.RED.A1T0 RZ, [R3+URZ], RZ ;  /* 0x000000ff03ff79a7 */ /* 0x020be400081004ff */
[----:B-----5:R-:W-:Y:S04]  /*6ec0*/  SEL R3, RZ, 0x1, P0 ;  /* 0x00000001ff037807 */ /* 0x020fe80000000000 */
[----:B--234-:R-:W-:Y:S02]  /*6ed0*/  LOP3.LUT R180, R180, R3, RZ, 0x3c, !PT ;  /* 0x00000003b4b47212 */ /* 0x01cfe400078e3cff */
.L_x_100:
[----:B------:R-:W-:Y:S05]  /*6ee0*/  BSYNC B1 ;  /* 0x0000000000017941 */ /* 0x000fea0003800000 */
.L_x_99:
[----:B------:R-:W-:Y:S05]  /*6ef0*/  VIADD R0, R80, 0x40 ;  /* 0x0000004050007836 */ /* 0x000fea0000000000 */
[----:B------:R-:W-:Y:S04]  /*6f00*/  SHF.R.U32.HI R0, RZ, 0x15, R0 ;  /* 0x00000015ff007819 */ /* 0x000fe80000011600 */
[----:B------:R-:W-:Y:S11]  /*6f10*/  LOP3.LUT P0, RZ, R0, 0x3, R173, 0x48, !PT ;  /* 0x0000000300ff7812 */ /* 0x000ff600078048ad */
[----:B------:R-:W-:Y:S02]  /*6f20*/  @!UPT UIADD3 URZ, UPT, UPT, URZ, URZ, URZ ;  /* 0x000000fffffff290 */ /* 0x000fe4000fffe0ff */
[----:B------:R-:W-:Y:S05]  /*6f30*/  @!P0 BRA `(.L_x_104) ;  /* 0x0000000000408947 */ /* 0x000fea0003800000 */
[----:B------:R-:W2:Y:S01]  /*6f40*/  LDCU.64 UR8, c[0x4][0x70] ;  /* 0x01000e00ff0877ac */ /* 0x000ea20008000a00 */
[----:B------:R-:W-:Y:S01]  /*6f50*/  MOV R3, 0x0 ;  /* 0x0000000000037802 */ /* 0x000fe20000000f00 */
[----:B------:R-:W-:Y:S02]  /*6f60*/  HFMA2 R12, -RZ, RZ, 0, 5.9604644775390625e-08 ;  /* 0x00000001ff0c7431 */ /* 0x000fe400000001ff */
[----:B------:R-:W-:Y:S02]  /*6f70*/  IMAD.MOV.U32 R8, RZ, RZ, 0x192 ;  /* 0x00000192ff087424 */ /* 0x000fe400078e00ff */
[----:B------:R-:W-:Y:S01]  /*6f80*/  IMAD.MOV.U32 R13, RZ, RZ, RZ ;  /* 0x000000ffff0d7224 */ /* 0x000fe200078e00ff */
[----:B------:R-:W3:Y:S01]  /*6f90*/  LDCU.64 UR6, c[0x4][0x78] ;  /* 0x01000f00ff0677ac */ /* 0x000ee20008000a00 */
[----:B------:R-:W4:Y:S01]  /*6fa0*/  LDC.64 R2, c[0x4][R3] ;  /* 0x0100000003027b82 */ /* 0x000f220000000a00 */
[----:B------:R-:W5:Y:S01]  /*6fb0*/  LDCU.64 UR4, c[0x4][0x10] ;  /* 0x01000200ff0477ac */ /* 0x000f620008000a00 */
[----:B--2---:R-:W-:Y:S01]  /*6fc0*/  MOV R5, UR9 ;  /* 0x0000000900057c02 */ /* 0x004fe20008000f00 */
[----:B------:R-:W-:Y:S01]  /*6fd0*/  IMAD.U32 R4, RZ, RZ, UR8 ;  /* 0x00000008ff047e24 */ /* 0x000fe2000f8e00ff */
[----:B---3--:R-:W-:Y:S01]  /*6fe0*/  MOV R7, UR7 ;  /* 0x0000000700077c02 */ /* 0x008fe20008000f00 */
[----:B------:R-:W-:Y:S01]  /*6ff0*/  IMAD.U32 R6, RZ, RZ, UR6 ;  /* 0x00000006ff067e24 */ /* 0x000fe2000f8e00ff */
[----:B-----5:R-:W-:Y:S01]  /*7000*/  MOV R11, UR5 ;  /* 0x00000005000b7c02 */ /* 0x020fe20008000f00 */
[----:B------:R-:W-:Y:S02]  /*7010*/  IMAD.U32 R10, RZ, RZ, UR4 ;  /* 0x00000004ff0a7e24 */ /* 0x000fe4000f8e00ff */
[----:B------:R-:W-:Y:S07]  /*7020*/  LEPC R20, `(.L_x_104) ;  /* 0x000000001014794e */ /* 0x000fee0000000000 */
[----:B-1--4-:R-:W-:Y:S05]  /*7030*/  CALL.ABS.NOINC R2 ;  /* 0x0000000002007343 */ /* 0x012fea0003c00000 */
.L_x_104:
[----:B------:R-:W-:Y:S01]  /*7040*/  ISETP.NE.AND P0, PT, R193, RZ, PT ;  /* 0x000000ffc100720c */ /* 0x000fe20003f05270 */
[----:B------:R-:W-:Y:S05]  /*7050*/  WARPSYNC.ALL ;  /* 0x0000000000007948 */ /* 0x000fea0003800000 */
[----:B------:R-:W-:Y:S01]  /*7060*/  R2UR UR4, R80 ;  /* 0x00000000500472ca */ /* 0x000fe200000e0000 */
[----:B------:R-:W-:Y:S01]  /*7070*/  BSSY.RECONVERGENT B0, `(.L_x_105) ;  /* 0x000011d000007945 */ /* 0x000fe20003800200 */
[----:B------:R-:W-:Y:S02]  /*7080*/  F2FP.F16.E4M3.UNPACK_B R11, R149 ;  /* 0x00000095ff0b723e */ /* 0x000fe400020006ff */
[----:B------:R-:W-:Y:S02]  /*7090*/  F2FP.F16.E4M3.UNPACK_B R10, R150 ;  /* 0x00000096ff0a723e */ /* 0x000fe400020006ff */
[----:B------:R-:W-:Y:S01]  /*70a0*/  F2FP.F16.E4M3.UNPACK_B R9, R151 ;  /* 0x00000097ff09723e */ /* 0x000fe200020006ff */
[--C-:B------:R-:W-:Y:S01]  /*70b0*/  HADD2.F32 R83, -RZ, R11.reuse.H0_H0 ;  /* 0x2000000bff537230 */ /* 0x100fe20000004100 */
[----:B------:R-:W-:Y:S01]  /*70c0*/  F2FP.F16.E4M3.UNPACK_B R8, R152 ;  /* 0x00000098ff08723e */ /* 0x000fe200020006ff */
[----:B------:R-:W-:Y:S01]  /*70d0*/  HADD2.F32 R84, -RZ, R11.H1_H1 ;  /* 0x3000000bff547230 */ /* 0x000fe20000004100 */
[----:B------:R-:W-:Y:S01]  /*70e0*/  F2FP.F16.E4M3.UNPACK_B R7, R153 ;  /* 0x00000099ff07723e */ /* 0x000fe200020006ff */
[--C-:B------:R-:W-:Y:S01]  /*70f0*/  HADD2.F32 R87, -RZ, R10.reuse.H0_H0 ;  /* 0x2000000aff577230 */ /* 0x100fe20000004100 */
[----:B------:R-:W-:Y:S01]  /*7100*/  F2FP.F16.E4M3.UNPACK_B R6, R154 ;  /* 0x0000009aff06723e */ /* 0x000fe200020006ff */
[----:B------:R-:W-:Y:S01]  /*7110*/  HADD2.F32 R88, -RZ, R10.H1_H1 ;  /* 0x3000000aff587230 */ /* 0x000fe20000004100 */
[----:B------:R-:W-:Y:S01]  /*7120*/  F2FP.F16.E4M3.UNPACK_B R5, R155 ;  /* 0x0000009bff05723e */ /* 0x000fe200020006ff */
[--C-:B------:R-:W-:Y:S01]  /*7130*/  HADD2.F32 R91, -RZ, R9.reuse.H0_H0 ;  /* 0x20000009ff5b7230 */ /* 0x100fe20000004100 */
[----:B-1----:R-:W-:Y:S01]  /*7140*/  F2FP.F16.E4M3.UNPACK_B R4, R156 ;  /* 0x0000009cff04723e */ /* 0x002fe200020006ff */
[----:B------:R-:W-:Y:S01]  /*7150*/  HADD2.F32 R92, -RZ, R9.H1_H1 ;  /* 0x30000009ff5c7230 */ /* 0x000fe20000004100 */
[-C--:B------:R-:W-:Y:S01]  /*7160*/  F2FP.F16.E4M3.UNPACK_B R2, R148.reuse ;  /* 0x00000094ff02723e */ /* 0x080fe200020006ff */
[--C-:B------:R-:W-:Y:S01]  /*7170*/  HADD2.F32 R95, -RZ, R8.reuse.H0_H0 ;  /* 0x20000008ff5f7230 */ /* 0x100fe20000004100 */
[----:B------:R-:W-:Y:S01]  /*7180*/  F2FP.F16.E4M3.UNPACK_B R148, R148.H1 ;  /* 0x00000094ff94723e */ /* 0x000fe200030006ff */
[----:B------:R-:W-:Y:S01]  /*7190*/  HADD2.F32 R97, -RZ, R8.H1_H1 ;  /* 0x30000008ff617230 */ /* 0x000fe20000004100 */
[----:B------:R-:W-:Y:S01]  /*71a0*/  F2FP.F16.E4M3.UNPACK_B R149, R149.H1 ;  /* 0x00000095ff95723e */ /* 0x000fe200030006ff */
[--C-:B------:R-:W-:Y:S01]  /*71b0*/  HADD2.F32 R98, -RZ, R7.reuse.H0_H0 ;  /* 0x20000007ff627230 */ /* 0x100fe20000004100 */
[----:B------:R-:W-:Y:S01]  /*71c0*/  F2FP.F16.E4M3.UNPACK_B R150, R150.H1 ;  /* 0x00000096ff96723e */ /* 0x000fe200030006ff */
[----:B------:R-:W-:Y:S01]  /*71d0*/  HADD2.F32 R101, -RZ, R7.H1_H1 ;  /* 0x30000007ff657230 */ /* 0x000fe20000004100 */
[----:B------:R-:W-:Y:S01]  /*71e0*/  F2FP.F16.E4M3.UNPACK_B R151, R151.H1 ;  /* 0x00000097ff97723e */ /* 0x000fe200030006ff */
[--C-:B------:R-:W-:Y:S01]  /*71f0*/  HADD2.F32 R102, -RZ, R6.reuse.H0_H0 ;  /* 0x20000006ff667230 */ /* 0x100fe20000004100 */
[----:B------:R-:W-:Y:S01]  /*7200*/  F2FP.F16.E4M3.UNPACK_B R138, R163 ;  /* 0x000000a3ff8a723e */ /* 0x000fe200020006ff */
[----:B------:R-:W-:Y:S01]  /*7210*/  HADD2.F32 R105, -RZ, R6.H1_H1 ;  /* 0x30000006ff697230 */ /* 0x000fe20000004100 */
[----:B------:R-:W-:Y:S01]  /*7220*/  R2UR UR5, R207 ;  /* 0x00000000cf0572ca */ /* 0x000fe200000e0000 */
        /* <DEDUP_REMOVED lines=8> */
[----:B------:R-:W1:Y:S01]  /*72b0*/  LDTM.x64 R4, tmem[UR4+0x40] ;  /* 0x00004004000479ee */ /* 0x000e620008340000 */
[--C-:B------:R-:W-:Y:S01]  /*72c0*/  HADD2.F32 R0, -RZ, R2.reuse.H0_H0 ;  /* 0x20000002ff007230 */ /* 0x100fe20000004100 */
[----:B------:R-:W-:Y:S01]  /*72d0*/  NOP ;  /* 0x0000000000007918 */ /* 0x000fe20000000000 */
[----:B------:R-:W-:Y:S01]  /*72e0*/  HADD2.F32 R2, -RZ, R2.H1_H1 ;  /* 0x30000002ff027230 */ /* 0x000fe20000004100 */
[----:B------:R-:W-:Y:S01]  /*72f0*/  UIADD3 UR5, UPT, UPT, UR5, 0xd0, URZ ;  /* 0x000000d005057890 */ /* 0x000fe2000fffe0ff */
[--C-:B------:R-:W-:Y:S01]  /*7300*/  HADD2.F32 R86, -RZ, R149.reuse.H1_H1 ;  /* 0x30000095ff567230 */ /* 0x100fe20000004100 */
[----:B------:R-:W-:Y:S01]  /*7310*/  F2FP.F16.E4M3.UNPACK_B R132, R161 ;  /* 0x000000a1ff84723e */ /* 0x000fe200020006ff */
[--C-:B------:R-:W-:Y:S01]  /*7320*/  HADD2.F32 R114, -RZ, R116.reuse.H0_H0 ;  /* 0x20000074ff727230 */ /* 0x100fe20000004100 */
[----:B------:R-:W-:Y:S01]  /*7330*/  UPRMT UR5, UR37, 0x654, UR5 ;  /* 0x0000065425057896 */ /* 0x000fe20008000005 */
[----:B------:R-:W-:Y:S01]  /*7340*/  HADD2.F32 R117, -RZ, R116.H1_H1 ;  /* 0x30000074ff757230 */ /* 0x000fe20000004100 */
[----:B------:R-:W-:Y:S01]  /*7350*/  F2FP.F16.E4M3.UNPACK_B R136, R162 ;  /* 0x000000a2ff88723e */ /* 0x000fe200020006ff */
[--C-:B------:R-:W-:Y:S01]  /*7360*/  HADD2.F32 R118, -RZ, R120.reuse.H0_H0 ;  /* 0x20000078ff767230 */ /* 0x100fe20000004100 */
[----:B------:R-:W-:Y:S01]  /*7370*/  F2FP.F16.E4M3.UNPACK_B R152, R152.H1 ;  /* 0x00000098ff98723e */ /* 0x000fe200030006ff */
[----:B------:R-:W-:Y:S01]  /*7380*/  HADD2.F32 R121, -RZ, R120.H1_H1 ;  /* 0x30000078ff797230 */ /* 0x000fe20000004100 */
[----:B------:R-:W-:Y:S01]  /*7390*/  F2FP.F16.E4M3.UNPACK_B R153, R153.H1 ;  /* 0x00000099ff99723e */ /* 0x000fe200030006ff */
[--C-:B------:R-:W-:Y:S01]  /*73a0*/  HADD2.F32 R122, -RZ, R124.reuse.H0_H0 ;  /* 0x2000007cff7a7230 */ /* 0x100fe20000004100 */
[----:B------:R-:W-:Y:S01]  /*73b0*/  F2FP.F16.E4M3.UNPACK_B R154, R154.H1 ;  /* 0x0000009aff9a723e */ /* 0x000fe200030006ff */
[----:B-1----:R-:W-:Y:S01]  /*73c0*/  SYNCS.ARRIVE.TRANS64.RED.A1T0 RZ, [UR5], RZ ;  /* 0x000000ffffff79a7 */ /* 0x002fe20008100405 */
[----:B------:R-:W-:Y:S01]  /*73d0*/  HADD2.F32 R125, -RZ, R124.H1_H1 ;  /* 0x3000007cff7d7230 */ /* 0x000fe20000004100 */
[----:B------:R-:W-:Y:S01]  /*73e0*/  F2FP.F16.E4M3.UNPACK_B R155, R155.H1 ;  /* 0x0000009bff9b723e */ /* 0x000fe200030006ff */
[--C-:B------:R-:W-:Y:S01]  /*73f0*/  HADD2.F32 R126, -RZ, R128.reuse.H0_H0 ;  /* 0x20000080ff7e7230 */ /* 0x100fe20000004100 */
[----:B------:R-:W-:Y:S01]  /*7400*/  F2FP.F16.E4M3.UNPACK_B R156, R156.H1 ;  /* 0x0000009cff9c723e */ /* 0x000fe200030006ff */
[----:B------:R-:W-:Y:S01]  /*7410*/  HADD2.F32 R129, -RZ, R128.H1_H1 ;  /* 0x30000080ff817230 */ /* 0x000fe20000004100 */
[----:B------:R-:W-:Y:S01]  /*7420*/  F2FP.F16.E4M3.UNPACK_B R157, R157.H1 ;  /* 0x0000009dff9d723e */ /* 0x000fe200030006ff */
[C---:B------:R-:W-:Y:S01]  /*7430*/  FMUL R4, R78.reuse, R4 ;  /* 0x000000044e047220 */ /* 0x040fe20000400000 */
[C---:B------:R-:W-:Y:S01]  /*7440*/  FMUL R5, R78.reuse, R5 ;  /* 0x000000054e057220 */ /* 0x040fe20000400000 */
[----:B------:R-:W-:Y:S02]  /*7450*/  HADD2.F32 R3, -RZ, R148.H0_H0 ;  /* 0x20000094ff037230 */ /* 0x000fe40000004100 */
        /* <DEDUP_REMOVED lines=9> */
[C---:B------:R-:W-:Y:S01]  /*74f0*/  FMUL R2, R78.reuse, R21 ;  /* 0x000000154e027220 */ /* 0x040fe20000400000 */
[C---:B------:R-:W-:Y:S01]  /*7500*/  FMUL R21, R78.reuse, R28 ;  /* 0x0000001c4e157220 */ /* 0x040fe20000400000 */
[----:B------:R-:W-:Y:S02]  /*7510*/  HADD2.F32 R130, -RZ, R132.H0_H0 ;  /* 0x20000084ff827230 */ /* 0x000fe40000004100 */
[C---:B------:R-:W-:Y:S01]  /*7520*/  FMUL R6, R78.reuse, R6 ;  /* 0x000000064e067220 */ /* 0x040fe20000400000 */
[----:B------:R-:W-:Y:S02]  /*7530*/  HADD2.F32 R82, -RZ, R148.H1_H1 ;  /* 0x30000094ff527230 */ /* 0x000fe40000004100 */
[C---:B------:R-:W-:Y:S01]  /*7540*/  FMUL R7, R78.reuse, R7 ;  /* 0x000000074e077220 */ /* 0x040fe20000400000 */
[----:B------:R-:W-:Y:S02]  /*7550*/  HADD2.F32 R85, -RZ, R149.H0_H0 ;  /* 0x20000095ff557230 */ /* 0x000fe40000004100 */
[C---:B------:R-:W-:Y:S01]  /*7560*/  FFMA R6, R81.reuse, R3, R6 ;  /* 0x0000000351067223 */ /* 0x040fe20000000006 */
[----:B------:R-:W-:Y:S02]  /*7570*/  HADD2.F32 R133, -RZ, R132.H1_H1 ;  /* 0x30000084ff857230 */ /* 0x000fe40000004100 */
[C---:B------:R-:W-:Y:S01]  /*7580*/  FFMA R7, R81.reuse, R82, R7 ;  /* 0x0000005251077223 */ /* 0x040fe20000000007 */
[C---:B------:R-:W-:Y:S01]  /*7590*/  FFMA R8, R81.reuse, R83, R8 ;  /* 0x0000005351087223 */ /* 0x040fe20000000008 */
[C---:B------:R-:W-:Y:S01]  /*75a0*/  FFMA R9, R81.reuse, R84, R9 ;  /* 0x0000005451097223 */ /* 0x040fe20000000009 */
[--C-:B------:R-:W-:Y:S02]  /*75b0*/  HADD2.F32 R82, -RZ, R138.reuse.H0_H0 ;  /* 0x2000008aff527230 */ /* 0x100fe40000004100 */
[C---:B------:R-:W-:Y:S01]  /*75c0*/  FMUL R10, R78.reuse, R10 ;  /* 0x0000000a4e0a7220 */ /* 0x040fe20000400000 */
[----:B------:R-:W-:Y:S02]  /*75d0*/  HADD2.F32 R83, -RZ, R138.H1_H1 ;  /* 0x3000008aff537230 */ /* 0x000fe40000004100 */
[C---:B------:R-:W-:Y:S01]  /*75e0*/  FMUL R11, R78.reuse, R11 ;  /* 0x0000000b4e0b7220 */ /* 0x040fe20000400000 */
[----:B------:R-:W-:Y:S02]  /*75f0*/  HADD2.F32 R89, -RZ, R150.H0_H0 ;  /* 0x20000096ff597230 */ /* 0x000fe40000004100 */
[C---:B------:R-:W-:Y:S01]  /*7600*/  FFMA R10, R81.reuse, R85, R10 ;  /* 0x00000055510a7223 */ /* 0x040fe2000000000a */
[--C-:B------:R-:W-:Y:S02]  /*7610*/  HADD2.F32 R134, -RZ, R136.reuse.H0_H0 ;  /* 0x20000088ff867230 */ /* 0x100fe40000004100 */
[C---:B------:R-:W-:Y:S01]  /*7620*/  FFMA R11, R81.reuse, R86, R11 ;  /* 0x00000056510b7223 */ /* 0x040fe2000000000b */
[C---:B------:R-:W-:Y:S01]  /*7630*/  FFMA R12, R81.reuse, R87, R12 ;  /* 0x00000057510c7223 */ /* 0x040fe2000000000c */
[----:B------:R-:W-:Y:S01]  /*7640*/  FFMA R13, R81, R88, R13 ;  /* 0x00000058510d7223 */ /* 0x000fe2000000000d */
[----:B------:R-:W-:Y:S01]  /*7650*/  F2FP.SATFINITE.E4M3.F32.PACK_AB_MERGE_C R86, R7, R6, RZ ;  /* 0x000000060756723e */ /* 0x000fe200048070ff */
[C---:B------:R-:W-:Y:S01]  /*7660*/  FMUL R7, R78.reuse, R24 ;  /* 0x000000184e077220 */ /* 0x040fe20000400000 */
[----:B------:R-:W-:Y:S01]  /*7670*/  F2FP.SATFINITE.E4M3.F32.PACK_AB_MERGE_C R138, R11, R10, RZ ;  /* 0x0000000a0b8a723e */ /* 0x000fe200048070ff */
[C---:B------:R-:W-:Y:S01]  /*7680*/  FMUL R10, R78.reuse, R25 ;  /* 0x000000194e0a7220 */ /* 0x040fe20000400000 */
[C---:B------:R-:W-:Y:S01]  /*7690*/  FMUL R25, R78.reuse, R32 ;  /* 0x000000204e197220 */ /* 0x040fe20000400000 */
[----:B------:R-:W-:Y:S02]  /*76a0*/  HADD2.F32 R137, -RZ, R136.H1_H1 ;  /* 0x30000088ff897230 */ /* 0x000fe40000004100 */
[C---:B------:R-:W-:Y:S01]  /*76b0*/  FMUL R14, R78.reuse, R14 ;  /* 0x0000000e4e0e7220 */ /* 0x040fe20000400000 */
[----:B------:R-:W-:Y:S02]  /*76c0*/  HADD2.F32 R90, -RZ, R150.H1_H1 ;  /* 0x30000096ff5a7230 */ /* 0x000fe40000004100 */
[C---:B------:R-:W-:Y:S01]  /*76d0*/  FMUL R15, R78.reuse, R15 ;  /* 0x0000000f4e0f7220 */ /* 0x040fe20000400000 */
[--C-:B------:R-:W-:Y:S02]  /*76e0*/  HADD2.F32 R93, -RZ, R151.reuse.H0_H0 ;  /* 0x20000097ff5d7230 */ /* 0x100fe40000004100 */
[C---:B------:R-:W-:Y:S01]  /*76f0*/  FFMA R14, R81.reuse, R89, R14 ;  /* 0x00000059510e7223 */ /* 0x040fe2000000000e */
[----:B------:R-:W-:Y:S02]  /*7700*/  HADD2.F32 R94, -RZ, R151.H1_H1 ;  /* 0x30000097ff5e7230 */ /* 0x000fe40000004100 */
[C---:B------:R-:W-:Y:S01]  /*7710*/  FFMA R15, R81.reuse, R90, R15 ;  /* 0x0000005a510f7223 */ /* 0x040fe2000000000f */
[C---:B------:R-:W-:Y:S01]  /*7720*/  FFMA R16, R81.reuse, R91, R16 ;  /* 0x0000005b51107223 */ /* 0x040fe20000000010 */
[----:B------:R-:W-:Y:S01]  /*7730*/  FFMA R17, R81, R92, R17 ;  /* 0x0000005c51117223 */ /* 0x000fe20000000011 */
[C---:B------:R-:W-:Y:S01]  /*7740*/  FMUL R18, R78.reuse, R18 ;  /* 0x000000124e127220 */ /* 0x040fe20000400000 */
[C---:B------:R-:W-:Y:S01]  /*7750*/  FMUL R19, R78.reuse, R19 ;  /* 0x000000134e137220 */ /* 0x040fe20000400000 */
[--C-:B------:R-:W-:Y:S01]  /*7760*/  HADD2.F32 R96, -RZ, R152.reuse.H0_H0 ;  /* 0x20000098ff607230 */ /* 0x100fe20000004100 */
[----:B------:R-:W-:Y:S01]  /*7770*/  F2FP.SATFINITE.E4M3.F32.PACK_AB_MERGE_C R14, R15, R14, RZ ;  /* 0x0000000e0f0e723e */ /* 0x000fe200048070ff */
[C---:B------:R-:W-:Y:S01]  /*7780*/  FFMA R18, R81.reuse, R93, R18 ;  /* 0x0000005d51127223 */ /* 0x040fe20000000012 */
[C---:B------:R-:W-:Y:S01]  /*7790*/  FFMA R19, R81.reuse, R94, R19 ;  /* 0x0000005e51137223 */ /* 0x040fe20000000013 */
[C---:B------:R-:W-:Y:S01]  /*77a0*/  FFMA R0, R81.reuse, R95, R0 ;  /* 0x0000005f51007223 */ /* 0x040fe20000000000 */
[----:B------:R-:W-:Y:S01]  /*77b0*/  FFMA R2, R81, R97, R2 ;  /* 0x0000006151027223 */ /* 0x000fe20000000002 */
[----:B------:R-:W-:Y:S02]  /*77c0*/  HADD2.F32 R99, -RZ, R152.H1_H1 ;  /* 0x30000098ff637230 */ /* 0x000fe40000004100 */
[C---:B------:R-:W-:Y:S01]  /*77d0*/  FMUL R3, R78.reuse, R22 ;  /* 0x000000164e037220 */ /* 0x040fe20000400000 */
[----:B------:R-:W-:Y:S01]  /*77e0*/  F2FP.SATFINITE.E4M3.F32.PACK_AB_MERGE_C R18, R19, R18, RZ ;  /* 0x000000121312723e */ /* 0x000fe200048070ff */
[C---:B------:R-:W-:Y:S01]  /*77f0*/  FMUL R22, R78.reuse, R29 ;  /* 0x0000001d4e167220 */ /* 0x040fe20000400000 */
[C---:B------:R-:W-:Y:S01]  /*7800*/  FMUL R29, R78.reuse, R36 ;  /* 0x000000244e1d7220 */ /* 0x040fe20000400000 */
[C---:B------:R-:W-:Y:S01]  /*7810*/  FFMA R3, R81.reuse, R96, R3 ;  /* 0x0000006051037223 */ /* 0x040fe20000000003 */
[C---:B------:R-:W-:Y:S01]  /*7820*/  FMUL R6, R78.reuse, R23 ;  /* 0x000000174e067220 */ /* 0x040fe20000400000 */
[--C-:B------:R-:W-:Y:S02]  /*7830*/  HADD2.F32 R100, -RZ, R153.reuse.H0_H0 ;  /* 0x20000099ff647230 */ /* 0x100fe40000004100 */
[C---:B------:R-:W-:Y:S01]  /*7840*/  FMUL R11, R78.reuse, R26 ;  /* 0x0000001a4e0b7220 */ /* 0x040fe20000400000 */
[----:B------:R-:W-:Y:S02]  /*7850*/  HADD2.F32 R103, -RZ, R153.H1_H1 ;  /* 0x30000099ff677230 */ /* 0x000fe40000004100 */
[C---:B------:R-:W-:Y:S01]  /*7860*/  FFMA R6, R81.reuse, R99, R6 ;  /* 0x0000006351067223 */ /* 0x040fe20000000006 */
[C---:B------:R-:W-:Y:S01]  /*7870*/  FFMA R7, R81.reuse, R98, R7 ;  /* 0x0000006251077223 */ /* 0x040fe20000000007 */
[C---:B------:R-:W-:Y:S01]  /*7880*/  FFMA R10, R81.reuse, R101, R10 ;  /* 0x00000065510a7223 */ /* 0x040fe2000000000a */
[C---:B------:R-:W-:Y:S01]  /*7890*/  FFMA R11, R81.reuse, R100, R11 ;  /* 0x00000064510b7223 */ /* 0x040fe2000000000b */
[----:B------:R-:W-:Y:S01]  /*78a0*/  FMUL R26, R78, R33 ;  /* 0x000000214e1a7220 */ /* 0x000fe20000400000 */
[----:B------:R-:W-:Y:S01]  /*78b0*/  F2FP.SATFINITE.E4M3.F32.PACK_AB_MERGE_C R3, R6, R3, RZ ;  /* 0x000000030603723e */ /* 0x000fe200048070ff */
[C---:B------:R-:W-:Y:S01]  /*78c0*/  FMUL R33, R78.reuse, R40 ;  /* 0x000000284e217220 */ /* 0x040fe20000400000 */
        /* <DEDUP_REMOVED lines=8> */
[C---:B------:R-:W-:Y:S01]  /*7950*/  FMUL R30, R78.reuse, R37 ;  /* 0x000000254e1e7220 */ /* 0x040fe20000400000 */
[C---:B------:R-:W-:Y:S01]  /*7960*/  FMUL R37, R78.reuse, R44 ;  /* 0x0000002c4e257220 */ /* 0x040fe20000400000 */
[C---:B------:R-:W-:Y:S01]  /*7970*/  FMUL R24, R78.reuse, R31 ;  /* 0x0000001f4e187220 */ /* 0x040fe20000400000 */
[----:B------:R-:W-:Y:S01]  /*7980*/  F2FP.F16.E4M3.UNPACK_B R158, R158.H1 ;  /* 0x0000009eff9e723e */ /* 0x000fe200030006ff */
[--C-:B------:R-:W-:Y:S02]  /*7990*/  HADD2.F32 R108, -RZ, R155.reuse.H0_H0 ;  /* 0x2000009bff6c7230 */ /* 0x100fe40000004100 */
[----:B------:R-:W-:Y:S01]  /*79a0*/  FMUL R27, R78, R34 ;  /* 0x000000224e1b7220 */ /* 0x000fe20000400000 */
[----:B------:R-:W-:Y:S02]  /*79b0*/  HADD2.F32 R111, -RZ, R155.H1_H1 ;  /* 0x3000009bff6f7230 */ /* 0x000fe40000004100 */
[C---:B------:R-:W-:Y:S01]  /*79c0*/  FFMA R24, R81.reuse, R107, R24 ;  /* 0x0000006b51187223 */ /* 0x040fe20000000018 */
[----:B------:R-:W-:Y:S01]  /*79d0*/  F2FP.F16.E4M3.UNPACK_B R159, R159.H1 ;  /* 0x0000009fff9f723e */ /* 0x000fe200030006ff */
[C---:B------:R-:W-:Y:S01]  /*79e0*/  FFMA R25, R81.reuse, R106, R25 ;  /* 0x0000006a51197223 */ /* 0x040fe20000000019 */
[C---:B------:R-:W-:Y:S01]  /*79f0*/  FFMA R26, R81.reuse, R109, R26 ;  /* 0x0000006d511a7223 */ /* 0x040fe2000000001a */
[----:B------:R-:W-:Y:S01]  /*7a00*/  F2FP.F16.E4M3.UNPACK_B R160, R160.H1 ;  /* 0x000000a0ffa0723e */ /* 0x000fe200030006ff */
[C---:B------:R-:W-:Y:S01]  /*7a10*/  FFMA R27, R81.reuse, R108, R27 ;  /* 0x0000006c511b7223 */ /* 0x040fe2000000001b */
[----:B------:R-:W-:Y:S01]  /*7a20*/  F2FP.SATFINITE.E4M3.F32.PACK_AB_MERGE_C R6, R24, R23, RZ ;  /* 0x000000171806723e */ /* 0x000fe200048070ff */
[C---:B------:R-:W-:Y:S01]  /*7a30*/  FMUL R34, R78.reuse, R41 ;  /* 0x000000294e227220 */ /* 0x040fe20000400000 */
[C---:B------:R-:W-:Y:S01]  /*7a40*/  FMUL R41, R78.reuse, R48 ;  /* 0x000000304e297220 */ /* 0x040fe20000400000 */
[----:B------:R-:W-:Y:S01]  /*7a50*/  FMUL R28, R78, R35 ;  /* 0x000000234e1c7220 */ /* 0x000fe20000400000 */
[----:B------:R-:W-:Y:S01]  /*7a60*/  F2FP.F16.E4M3.UNPACK_B R161, R161.H1 ;  /* 0x000000a1ffa1723e */ /* 0x000fe200030006ff */
[--C-:B------:R-:W-:Y:S01]  /*7a70*/  HADD2.F32 R112, -RZ, R156.reuse.H0_H0 ;  /* 0x2000009cff707230 */ /* 0x100fe20000004100 */
[----:B------:R-:W-:Y:S01]  /*7a80*/  F2FP.SATFINITE.E4M3.F32.PACK_AB_MERGE_C R6, R22, R21, R6 ;  /* 0x000000151606723e */ /* 0x000fe20004807006 */
[C---:B------:R-:W-:Y:S01]  /*7a90*/  FFMA R28, R81.reuse, R111, R28 ;  /* 0x0000006f511c7223 */ /* 0x040fe2000000001c */
[C---:B------:R-:W-:Y:S01]  /*7aa0*/  FFMA R29, R81.reuse, R110, R29 ;  /* 0x0000006e511d7223 */ /* 0x040fe2000000001d */
[C---:B------:R-:W-:Y:S01]  /*7ab0*/  FFMA R30, R81.reuse, R113, R30 ;  /* 0x00000071511e7223 */ /* 0x040fe2000000001e */
[----:B------:R-:W-:Y:S02]  /*7ac0*/  HADD2.F32 R115, -RZ, R156.H1_H1 ;  /* 0x3000009cff737230 */ /* 0x000fe40000004100 */
[C---:B------:R-:W-:Y:S01]  /*7ad0*/  FMUL R31, R78.reuse, R38 ;  /* 0x000000264e1f7220 */ /* 0x040fe20000400000 */
[----:B------:R-:W-:Y:S01]  /*7ae0*/  F2FP.F16.E4M3.UNPACK_B R162, R162.H1 ;  /* 0x000000a2ffa2723e */ /* 0x000fe200030006ff */
[C---:B------:R-:W-:Y:S01]  /*7af0*/  FMUL R38, R78.reuse, R45 ;  /* 0x0000002d4e267220 */ /* 0x040fe20000400000 */
[C---:B------:R-:W-:Y:S01]  /*7b00*/  FMUL R45, R78.reuse, R52 ;  /* 0x000000344e2d7220 */ /* 0x040fe20000400000 */
[----:B------:R-:W-:Y:S01]  /*7b10*/  F2FP.F16.E4M3.UNPACK_B R163, R163.H1 ;  /* 0x000000a3ffa3723e */ /* 0x000fe200030006ff */
[----:B------:R-:W-:Y:S01]  /*7b20*/  FFMA R31, R81, R112, R31 ;  /* 0x00000070511f7223 */ /* 0x000fe2000000001f */
[----:B------:R-:W-:Y:S01]  /*7b30*/  FMUL R52, R78, R59 ;  /* 0x0000003b4e347220 */ /* 0x000fe20000400000 */
[----:B------:R-:W-:Y:S01]  /*7b40*/  IADD3 R76, PT, PT, R76, 0x1, RZ ;  /* 0x000000014c4c7810 */ /* 0x000fe20007ffe0ff */
[C---:B------:R-:W-:Y:S01]  /*7b50*/  FMUL R59, R78.reuse, R66 ;  /* 0x000000424e3b7220 */ /* 0x040fe20000400000 */
[----:B------:R-:W-:Y:S01]  /*7b60*/  F2FP.SATFINITE.E4M3.F32.PACK_AB_MERGE_C R66, R13, R12, R14 ;  /* 0x0000000c0d42723e */ /* 0x000fe2000480700e */
[C---:B------:R-:W-:Y:S01]  /*7b70*/  FMUL R32, R78.reuse, R39 ;  /* 0x000000274e207220 */ /* 0x040fe20000400000 */
[--C-:B------:R-:W-:Y:S02]  /*7b80*/  HADD2.F32 R116, -RZ, R157.reuse.H0_H0 ;  /* 0x2000009dff747230 */ /* 0x100fe40000004100 */
[C---:B------:R-:W-:Y:S01]  /*7b90*/  FMUL R35, R78.reuse, R42 ;  /* 0x0000002a4e237220 */ /* 0x040fe20000400000 */
[----:B------:R-:W-:Y:S02]  /*7ba0*/  HADD2.F32 R119, -RZ, R157.H1_H1 ;  /* 0x3000009dff777230 */ /* 0x000fe40000004100 */
[C---:B------:R-:W-:Y:S01]  /*7bb0*/  FFMA R32, R81.reuse, R115, R32 ;  /* 0x0000007351207223 */ /* 0x040fe20000000020 */
[----:B------:R-:W-:Y:S01]  /*7bc0*/  FMUL R36, R78, R43 ;  /* 0x0000002b4e247220 */ /* 0x000fe20000400000 */
[C---:B------:R-:W-:Y:S01]  /*7bd0*/  FFMA R33, R81.reuse, R114, R33 ;  /* 0x0000007251217223 */ /* 0x040fe20000000021 */
[C---:B------:R-:W-:Y:S01]  /*7be0*/  FFMA R34, R81.reuse, R117, R34 ;  /* 0x0000007551227223 */ /* 0x040fe20000000022 */
[--C-:B------:R-:W-:Y:S01]  /*7bf0*/  HADD2.F32 R120, -RZ, R158.reuse.H0_H0 ;  /* 0x2000009eff787230 */ /* 0x100fe20000004100 */
[----:B------:R-:W-:Y:S01]  /*7c00*/  F2FP.SATFINITE.E4M3.F32.PACK_AB_MERGE_C R32, R32, R31, RZ ;  /* 0x0000001f2020723e */ /* 0x000fe200048070ff */
[C---:B------:R-:W-:Y:S01]  /*7c10*/  FFMA R35, R81.reuse, R116, R35 ;  /* 0x0000007451237223 */ /* 0x040fe20000000023 */
[----:B------:R-:W-:Y:S02]  /*7c20*/  HADD2.F32 R123, -RZ, R158.H1_H1 ;  /* 0x3000009eff7b7230 */ /* 0x000fe40000004100 */
[----:B------:R-:W-:Y:S01]  /*7c30*/  FMUL R39, R78, R46 ;  /* 0x0000002e4e277220 */ /* 0x000fe20000400000 */
[----:B------:R-:W-:Y:S01]  /*7c40*/  F2FP.SATFINITE.E4M3.F32.PACK_AB_MERGE_C R32, R30, R29, R32 ;  /* 0x0000001d1e20723e */ /* 0x000fe20004807020 */
[C---:B------:R-:W-:Y:S01]  /*7c50*/  FFMA R36, R81.reuse, R119, R36 ;  /* 0x0000007751247223 */ /* 0x040fe20000000024 */
[C---:B------:R-:W-:Y:S01]  /*7c60*/  FMUL R40, R78.reuse, R47 ;  /* 0x0000002f4e287220 */ /* 0x040fe20000400000 */
[C---:B------:R-:W-:Y:S01]  /*7c70*/  FFMA R37, R81.reuse, R118, R37 ;  /* 0x0000007651257223 */ /* 0x040fe20000000025 */
[C---:B------:R-:W-:Y:S01]  /*7c80*/  FFMA R38, R81.reuse, R121, R38 ;  /* 0x0000007951267223 */ /* 0x040fe20000000026 */
[C---:B------:R-:W-:Y:S01]  /*7c90*/  FMUL R42, R78.reuse, R49 ;  /* 0x000000314e2a7220 */ /* 0x040fe20000400000 */
[--C-:B------:R-:W-:Y:S02]  /*7ca0*/  HADD2.F32 R124, -RZ, R159.reuse.H0_H0 ;  /* 0x2000009fff7c7230 */ /* 0x100fe40000004100 */
[C---:B------:R-:W-:Y:S01]  /*7cb0*/  FFMA R39, R81.reuse, R120, R39 ;  /* 0x0000007851277223 */ /* 0x040fe20000000027 */
[----:B------:R-:W-:Y:S02]  /*7cc0*/  HADD2.F32 R127, -RZ, R159.H1_H1 ;  /* 0x3000009fff7f7230 */ /* 0x000fe40000004100 */
[C---:B------:R-:W-:Y:S01]  /*7cd0*/  FMUL R43, R78.reuse, R50 ;  /* 0x000000324e2b7220 */ /* 0x040fe20000400000 */
[C---:B------:R-:W-:Y:S01]  /*7ce0*/  FFMA R40, R81.reuse, R123, R40 ;  /* 0x0000007b51287223 */ /* 0x040fe20000000028 */
[C---:B------:R-:W-:Y:S01]  /*7cf0*/  FMUL R44, R78.reuse, R51 ;  /* 0x000000334e2c7220 */ /* 0x040fe20000400000 */
[C---:B------:R-:W-:Y:S01]  /*7d00*/  FFMA R41, R81.reuse, R122, R41 ;  /* 0x0000007a51297223 */ /* 0x040fe20000000029 */
[C---:B------:R-:W-:Y:S01]  /*7d10*/  FMUL R50, R78.reuse, R57 ;  /* 0x000000394e327220 */ /* 0x040fe20000400000 */
[C---:B------:R-:W-:Y:S01]  /*7d20*/  FMUL R57, R78.reuse, R64 ;  /* 0x000000404e397220 */ /* 0x040fe20000400000 */
[----:B------:R-:W-:Y:S01]  /*7d30*/  FFMA R42, R81, R125, R42 ;  /* 0x0000007d512a7223 */ /* 0x000fe2000000002a */
[C---:B------:R-:W-:Y:S01]  /*7d40*/  FMUL R46, R78.reuse, R53 ;  /* 0x000000354e2e7220 */ /* 0x040fe20000400000 */
[--C-:B------:R-:W-:Y:S01]  /*7d50*/  HADD2.F32 R128, -RZ, R160.reuse.H0_H0 ;  /* 0x200000a0ff807230 */ /* 0x100fe20000004100 */
[----:B------:R-:W-:Y:S01]  /*7d60*/  F2FP.SATFINITE.E4M3.F32.PACK_AB_MERGE_C R64, R5, R4, R86 ;  /* 0x000000040540723e */ /* 0x000fe20004807056 */
[C---:B------:R-:W-:Y:S01]  /*7d70*/  FMUL R51, R78.reuse, R58 ;  /* 0x0000003a4e337220 */ /* 0x040fe20000400000 */
[C---:B------:R-:W-:Y:S01]  /*7d80*/  FMUL R53, R78.reuse, R60 ;  /* 0x0000003c4e357220 */ /* 0x040fe20000400000 */
[C---:B------:R-:W-:Y:S01]  /*7d90*/  FFMA R43, R81.reuse, R124, R43 ;  /* 0x0000007c512b7223 */ /* 0x040fe2000000002b */
[----:B------:R-:W-:Y:S02]  /*7da0*/  HADD2.F32 R131, -RZ, R160.H1_H1 ;  /* 0x300000a0ff837230 */ /* 0x000fe40000004100 */
[C---:B------:R-:W-:Y:S01]  /*7db0*/  FMUL R47, R78.reuse, R54 ;  /* 0x000000364e2f7220 */ /* 0x040fe20000400000 */
[C---:B------:R-:W-:Y:S01]  /*7dc0*/  FMUL R58, R78.reuse, R65 ;  /* 0x000000414e3a7220 */ /* 0x040fe20000400000 */
[----:B------:R-:W-:Y:S01]  /*7dd0*/  FMUL R60, R78, R67 ;  /* 0x000000434e3c7220 */ /* 0x000fe20000400000 */
[----:B------:R-:W-:Y:S01]  /*7de0*/  F2FP.SATFINITE.E4M3.F32.PACK_AB_MERGE_C R5, R20, R11, RZ ;  /* 0x0000000b1405723e */ /* 0x000fe200048070ff */
[----:B------:R-:W-:Y:S01]  /*7df0*/  FFMA R44, R81, R127, R44 ;  /* 0x0000007f512c7223 */ /* 0x000fe2000000002c */
[C---:B------:R-:W-:Y:S01]  /*7e00*/  FMUL R48, R78.reuse, R55 ;  /* 0x000000374e307220 */ /* 0x040fe20000400000 */
[----:B------:R-:W-:Y:S01]  /*7e10*/  F2FP.SATFINITE.E4M3.F32.PACK_AB_MERGE_C R65, R9, R8, R138 ;  /* 0x000000080941723e */ /* 0x000fe2000480708a */
[----:B------:R-:W-:Y:S01]  /*7e20*/  FFMA R45, R81, R126, R45 ;  /* 0x0000007e512d7223 */ /* 0x000fe2000000002d */
[----:B------:R-:W-:Y:S01]  /*7e30*/  F2FP.SATFINITE.E4M3.F32.PACK_AB_MERGE_C R67, R17, R16, R18 ;  /* 0x000000101143723e */ /* 0x000fe20004807012 */
[----:B------:R-:W-:Y:S01]  /*7e40*/  FMUL R49, R78, R56 ;  /* 0x000000384e317220 */ /* 0x000fe20000400000 */
[C---:B------:R-:W-:Y:S01]  /*7e50*/  FFMA R46, R81.reuse, R129, R46 ;  /* 0x00000081512e7223 */ /* 0x040fe2000000002e */
[--C-:B------:R-:W-:Y:S02]  /*7e60*/  HADD2.F32 R132, -RZ, R161.reuse.H0_H0 ;  /* 0x200000a1ff847230 */ /* 0x100fe40000004100 */
[C---:B------:R-:W-:Y:S01]  /*7e70*/  FFMA R47, R81.reuse, R128, R47 ;  /* 0x00000080512f7223 */ /* 0x040fe2000000002f */
[----:B------:R1:W-:Y:S01]  /*7e80*/  STS.128 [R172+UR49+0x6200], R64 ;  /* 0x00620040ac007988 */ /* 0x0003e20008000c31 */
[----:B------:R-:W-:Y:S01]  /*7e90*/  HADD2.F32 R135, -RZ, R161.H1_H1 ;  /* 0x300000a1ff877230 */ /* 0x000fe20000004100 */
[----:B------:R-:W-:Y:S01]  /*7ea0*/  F2FP.SATFINITE.E4M3.F32.PACK_AB_MERGE_C R5, R10, R7, R5 ;  /* 0x000000070a05723e */ /* 0x000fe20004807005 */
[C---:B------:R-:W-:Y:S01]  /*7eb0*/  FFMA R48, R81.reuse, R131, R48 ;  /* 0x0000008351307223 */ /* 0x040fe20000000030 */
[----:B------:R-:W-:Y:S01]  /*7ec0*/  F2FP.SATFINITE.E4M3.F32.PACK_AB_MERGE_C R7, R28, R27, RZ ;  /* 0x0000001b1c07723e */ /* 0x000fe200048070ff */
        /* <DEDUP_REMOVED lines=8> */
[----:B------:R-:W-:Y:S01]  /*7f50*/  FMUL R56, R78, R63 ;  /* 0x0000003f4e387220 */ /* 0x000fe20000400000 */
[----:B------:R-:W-:Y:S01]  /*7f60*/  F2FP.SATFINITE.E4M3.F32.PACK_AB_MERGE_C R4, R2, R0, R3 ;  /* 0x000000000204723e */ /* 0x000fe20004807003 */
[C---:B------:R-:W-:Y:S01]  /*7f70*/  FFMA R53, R81.reuse, R134, R53 ;  /* 0x0000008651357223 */ /* 0x040fe20000000035 */
[----:B------:R-:W-:Y:S01]  /*7f80*/  F2FP.SATFINITE.E4M3.F32.PACK_AB_MERGE_C R7, R26, R25, R7 ;  /* 0x000000191a07723e */ /* 0x000fe20004807007 */
[C---:B------:R-:W-:Y:S01]  /*7f90*/  FFMA R54, R81.reuse, R137, R54 ;  /* 0x0000008951367223 */ /* 0x040fe20000000036 */
[--C-:B------:R-:W-:Y:S02]  /*7fa0*/  HADD2.F32 R84, -RZ, R163.reuse.H0_H0 ;  /* 0x200000a3ff547230 */ /* 0x100fe40000004100 */
[C---:B------:R-:W-:Y:S01]  /*7fb0*/  FFMA R55, R81.reuse, R136, R55 ;  /* 0x0000008851377223 */ /* 0x040fe20000000037 */
[----:B------:R-:W-:Y:S01]  /*7fc0*/  HADD2.F32 R85, -RZ, R163.H1_H1 ;  /* 0x300000a3ff557230 */ /* 0x000fe20000004100 */
[----:B------:R1:W-:Y:S01]  /*7fd0*/  STS.128 [R204+0x6010], R4 ;  /* 0x00601004cc007388 */ /* 0x0003e20000000c00 */
[----:B------:R-:W-:Y:S01]  /*7fe0*/  F2FP.SATFINITE.E4M3.F32.PACK_AB_MERGE_C R35, R36, R35, RZ ;  /* 0x000000232423723e */ /* 0x000fe200048070ff */
[C---:B------:R-:W-:Y:S01]  /*7ff0*/  FFMA R56, R81.reuse, R139, R56 ;  /* 0x0000008b51387223 */ /* 0x040fe20000000038 */
[----:B------:R-:W-:Y:S01]  /*8000*/  F2FP.SATFINITE.E4M3.F32.PACK_AB_MERGE_C R39, R40, R39, RZ ;  /* 0x000000272827723e */ /* 0x000fe200048070ff */
[C---:B------:R-:W-:Y:S01]  /*8010*/  FFMA R57, R81.reuse, R82, R57 ;  /* 0x0000005251397223 */ /* 0x040fe20000000039 */
[----:B------:R-:W-:Y:S01]  /*8020*/  F2FP.SATFINITE.E4M3.F32.PACK_AB_MERGE_C R43, R44, R43, RZ ;  /* 0x0000002b2c2b723e */ /* 0x000fe200048070ff */
[C---:B------:R-:W-:Y:S01]  /*8030*/  FFMA R58, R81.reuse, R83, R58 ;  /* 0x00000053513a7223 */ /* 0x040fe2000000003a */
[C---:B------:R-:W-:Y:S01]  /*8040*/  FFMA R59, R81.reuse, R84, R59 ;  /* 0x00000054513b7223 */ /* 0x040fe2000000003b */
[----:B------:R-:W-:Y:S01]  /*8050*/  F2FP.SATFINITE.E4M3.F32.PACK_AB_MERGE_C R33, R34, R33, R35 ;  /* 0x000000212221723e */ /* 0x000fe20004807023 */
        /* <DEDUP_REMOVED lines=11> */
[----:B------:R-:W-:Y:S05]  /*8110*/  F2FP.SATFINITE.E4M3.F32.PACK_AB_MERGE_C R51, R58, R57, R59 ;  /* 0x000000393a33723e */ /* 0x000fea000480703b */
        /* <DEDUP_REMOVED lines=9> */
[----:B------:R-:W-:Y:S02]  /*81b0*/  UIADD3 UR8, UP0, UPT, UR52, 0x680, URZ ;  /* 0x0000068034087890 */ /* 0x000fe4000ff1e0ff */
[----:B------:R-:W-:Y:S02]  /*81c0*/  UIADD3 UR5, UPT, UPT, UR41, 0x40, URZ ;  /* 0x0000004029057890 */ /* 0x000fe4000fffe0ff */
[----:B------:R-:W-:Y:S02]  /*81d0*/  UIADD3 UR4, UPT, UPT, UR49, 0x6200, URZ ;  /* 0x0000620031047890 */ /* 0x000fe4000fffe0ff */
[----:B------:R-:W-:Y:S01]  /*81e0*/  UIADD3.X UR9, UPT, UPT, URZ, UR53, URZ, UP0, !UPT ;  /* 0x00000035ff097290 */ /* 0x000fe200087fe4ff */
[----:B------:R-:W-:Y:S01]  /*81f0*/  UMOV UR6, UR42 ;  /* 0x0000002a00067c82 */ /* 0x000fe20008000000 */
[----:B------:R-:W-:Y:S07]  /*8200*/  UMOV UR7, UR36 ;  /* 0x0000002400077c82 */ /* 0x000fee0008000000 */
[----:B------:R2:W-:Y:S01]  /*8210*/  UTMASTG.3D [UR4], [UR8] ;  /* 0x00000004080073b5 */ /* 0x0005e20008010000 */
[----:B------:R0:W-:Y:S01]  /*8220*/  UTMACMDFLUSH ;  /* 0x00000000000079b7 */ /* 0x0001e20000000000 */
[----:B--2---:R-:W-:Y:S04]  /*8230*/  DEPBAR.LE SB0, 0x1 ;  /* 0x000080400000791a */ /* 0x004fe80000000000 */
.L_x_106:
[----:B------:R-:W-:Y:S05]  /*8240*/  BSYNC.RECONVERGENT B0 ;  /* 0x0000000000007941 */ /* 0x000fea0003800200 */
.L_x_105:
[----:B------:R-:W-:Y:S01]  /*8250*/  BAR.SYNC.DEFER_BLOCKING 0x1, 0x80 ;  /* 0x0042000000007b1d */ /* 0x000fe20000010000 */
[----:B------:R-:W-:Y:S01]  /*8260*/  ISETP.NE.AND P2, PT, R194, RZ, PT ;  /* 0x000000ffc200720c */ /* 0x000fe20003f45270 */
[----:B------:R-:W-:Y:S01]  /*8270*/  IMAD.IADD R20, R75, 0x1, R147 ;  /* 0x000000014b147824 */ /* 0x000fe200078e0293 */
[----:B------:R-:W-:Y:S01]  /*8280*/  ISETP.NE.AND P0, PT, R195, 0x2, PT ;  /* 0x00000002c300780c */ /* 0x000fe20003f05270 */
[----:B------:R-:W-:Y:S01]  /*8290*/  IMAD.IADD R21, R77, 0x1, R170 ;  /* 0x000000014d157824 */ /* 0x000fe200078e02aa */
[----:B------:R-:W-:Y:S02]  /*82a0*/  ISETP.NE.AND P1, PT, R76, 0x4, PT ;  /* 0x000000044c00780c */ /* 0x000fe40003f25270 */
[----:B------:R-:W-:Y:S02]  /*82b0*/  SEL R3, RZ, 0x1, P0 ;  /* 0x00000001ff037807 */ /* 0x000fe40000000000 */
[----:B------:R-:W-:Y:S02]  /*82c0*/  SEL R0, RZ, 0x1, P1 ;  /* 0x00000001ff007807 */ /* 0x000fe40000800000 */
[----:B------:R-:W-:Y:S02]  /*82d0*/  LOP3.LUT R182, R182, R3, RZ, 0x3c, !PT ;  /* 0x00000003b6b67212 */ /* 0x000fe400078e3cff */
[----:B------:R-:W-:Y:S02]  /*82e0*/  LOP3.LUT R183, R183, R0, RZ, 0x3c, !PT ;  /* 0x00000000b7b77212 */ /* 0x000fe400078e3cff */
[----:B------:R-:W-:Y:S02]  /*82f0*/  @P2 R2UR UR36, R179 ;  /* 0x00000000b32422ca */ /* 0x000fe400000e0000 */
[----:B------:R-:W-:Y:S02]  /*8300*/  SEL R195, R195, RZ, P0 ;  /* 0x000000ffc3c37207 */ /* 0x000fe40000000000 */
[----:B------:R-:W-:Y:S01]  /*8310*/  SEL R76, R76, RZ, P1 ;  /* 0x000000ff4c4c7207 */ /* 0x000fe20000800000 */
[----:B------:R-:W-:Y:S10]  /*8320*/  @P2 BRA `(.L_x_107) ;  /* 0xffffffc400bc2947 */ /* 0x000ff4000383ffff */
[----:B------:R-:W-:Y:S05]  /*8330*/  EXIT ;  /* 0x000000000000794d */ /* 0x000fea0003800000 */
.L_x_19:
[----:B--2---:R2:W1:Y:S02]  /*8340*/  SYNCS.PHASECHK.TRANS64.TRYWAIT P0, [R3+URZ+0x100], R2 ;  /* 0x00010002030075a7 */ /* 0x00446400080011ff */
[----:B-1----:R-:W-:Y:S05]  /*8350*/  @!P0 NANOSLEEP.SYNCS 0x989680 ;  /* 0x009896800000895d */ /* 0x002fea0003900000 */
[----:B------:R-:W1:Y:S02]  /*8360*/  @!P0 SYNCS.PHASECHK.TRANS64 P0, [R3+URZ+0x100], R2 ;  /* 0x00010002030085a7 */ /* 0x000e6400080010ff */
[----:B-1----:R-:W-:Y:S05]  /*8370*/  @!P0 BRA `(.L_x_19) ;  /* 0xfffffffc00f08947 */ /* 0x002fea000383ffff */
[----:B------:R-:W-:Y:S05]  /*8380*/  BRA `(.L_x_108) ;  /* 0xffffff9000947947 */ /* 0x000fea000383ffff */
.L_x_22:
[----:B-1----:R-:W-:-:S07]  /*8390*/  MOV R2, UR33 ;  /* 0x0000002100027c02 */ /* 0x002fce0008000f00 */
.L_x_109:
[----:B-1----:R1:W2:Y:S02]  /*83a0*/  SYNCS.PHASECHK.TRANS64.TRYWAIT P0, [R2+URZ+0x30], R5 ;  /* 0x00003005020075a7 */ /* 0x0022a400080011ff */
[----:B--2---:R-:W-:Y:S05]  /*83b0*/  @!P0 NANOSLEEP.SYNCS 0x989680 ;  /* 0x009896800000895d */ /* 0x004fea0003900000 */
[----:B------:R-:W2:Y:S02]  /*83c0*/  @!P0 SYNCS.PHASECHK.TRANS64 P0, [R2+URZ+0x30], R5 ;  /* 0x00003005020085a7 */ /* 0x000ea400080010ff */
[----:B--2---:R-:W-:Y:S05]  /*83d0*/  @!P0 BRA `(.L_x_109) ;  /* 0xfffffffc00f08947 */ /* 0x004fea000383ffff */
[----:B------:R-:W-:Y:S05]  /*83e0*/  BRA `(.L_x_21) ;  /* 0xffffff9000e47947 */ /* 0x000fea000383ffff */
.L_x_28:
[----:B-1----:R-:W-:-:S07]  /*83f0*/  MOV R2, UR17 ;  /* 0x0000001100027c02 */ /* 0x002fce0008000f00 */
.L_x_110:
[----:B-1----:R1:W2:Y:S02]  /*8400*/  SYNCS.PHASECHK.TRANS64.TRYWAIT P0, [R2+URZ+0x30], R5 ;  /* 0x00003005020075a7 */ /* 0x0022a400080011ff */
[----:B--2---:R-:W-:Y:S05]  /*8410*/  @!P0 NANOSLEEP.SYNCS 0x989680 ;  /* 0x009896800000895d */ /* 0x004fea0003900000 */
[----:B------:R-:W2:Y:S02]  /*8420*/  @!P0 SYNCS.PHASECHK.TRANS64 P0, [R2+URZ+0x30], R5 ;  /* 0x00003005020085a7 */ /* 0x000ea400080010ff */
[----:B--2---:R-:W-:Y:S05]  /*8430*/  @!P0 BRA `(.L_x_110) ;  /* 0xfffffffc00f08947 */ /* 0x004fea000383ffff */
[----:B------:R-:W-:Y:S05]  /*8440*/  BRA `(.L_x_27) ;  /* 0xffffff9400887947 */ /* 0x000fea000383ffff */
.L_x_32:
[----:B-1----:R1:W2:Y:S02]  /*8450*/  SYNCS.PHASECHK.TRANS64.TRYWAIT P0, [R2+URZ+0x90], R3 ;  /* 0x00009003020075a7 */ /* 0x0022a400080011ff */
[----:B--2---:R-:W-:Y:S05]  /*8460*/  @!P0 NANOSLEEP.SYNCS 0x989680 ;  /* 0x009896800000895d */ /* 0x004fea0003900000 */
[----:B------:R-:W2:Y:S02]  /*8470*/  @!P0 SYNCS.PHASECHK.TRANS64 P0, [R2+URZ+0x90], R3 ;  /* 0x00009003020085a7 */ /* 0x000ea400080010ff */
[----:B--2---:R-:W-:Y:S05]  /*8480*/  @!P0 BRA `(.L_x_32) ;  /* 0xfffffffc00f08947 */ /* 0x004fea000383ffff */
[----:B------:R-:W-:Y:S05]  /*8490*/  BRA `(.L_x_111) ;  /* 0xffffff9800147947 */ /* 0x000fea000383ffff */
.L_x_36:
[----:B----4-:R-:W-:-:S07]  /*84a0*/  MOV R0, UR5 ;  /* 0x0000000500007c02 */ /* 0x010fce0008000f00 */
.L_x_112:
[----:B-1----:R1:W2:Y:S02]  /*84b0*/  SYNCS.PHASECHK.TRANS64.TRYWAIT P0, [R0+URZ], R3 ;  /* 0x00000003000075a7 */ /* 0x0022a400080011ff */
[----:B--2---:R-:W-:Y:S05]  /*84c0*/  @!P0 NANOSLEEP.SYNCS 0x989680 ;  /* 0x009896800000895d */ /* 0x004fea0003900000 */
[----:B------:R-:W2:Y:S02]  /*84d0*/  @!P0 SYNCS.PHASECHK.TRANS64 P0, [R0+URZ], R3 ;  /* 0x00000003000085a7 */ /* 0x000ea400080010ff */
[----:B--2---:R-:W-:Y:S05]  /*84e0*/  @!P0 BRA `(.L_x_112) ;  /* 0xfffffffc00f08947 */ /* 0x004fea000383ffff */
[----:B------:R-:W-:Y:S05]  /*84f0*/  BRA `(.L_x_113) ;  /* 0xffffff9c00847947 */ /* 0x000fea000383ffff */
.L_x_37:
[----:B----4-:R-:W-:-:S07]  /*8500*/  MOV R0, UR5 ;  /* 0x0000000500007c02 */ /* 0x010fce0008000f00 */
.L_x_114:
[----:B-1----:R1:W2:Y:S02]  /*8510*/  SYNCS.PHASECHK.TRANS64.TRYWAIT P0, [R0+URZ], R3 ;  /* 0x00000003000075a7 */ /* 0x0022a400080011ff */
[----:B--2---:R-:W-:Y:S05]  /*8520*/  @!P0 NANOSLEEP.SYNCS 0x989680 ;  /* 0x009896800000895d */ /* 0x004fea0003900000 */
[----:B------:R-:W2:Y:S02]  /*8530*/  @!P0 SYNCS.PHASECHK.TRANS64 P0, [R0+URZ], R3 ;  /* 0x00000003000085a7 */ /* 0x000ea400080010ff */
[----:B--2---:R-:W-:Y:S05]  /*8540*/  @!P0 BRA `(.L_x_114) ;  /* 0xfffffffc00f08947 */ /* 0x004fea000383ffff */
[----:B------:R-:W-:Y:S05]  /*8550*/  BRA `(.L_x_115) ;  /* 0xffffff9c00907947 */ /* 0x000fea000383ffff */
.L_x_38:
[----:B----4-:R-:W-:-:S07]  /*8560*/  MOV R0, UR5 ;  /* 0x0000000500007c02 */ /* 0x010fce0008000f00 */
.L_x_116:
[----:B-1----:R1:W2:Y:S02]  /*8570*/  SYNCS.PHASECHK.TRANS64.TRYWAIT P0, [R0+URZ], R3 ;  /* 0x00000003000075a7 */ /* 0x0022a400080011ff */
[----:B--2---:R-:W-:Y:S05]  /*8580*/  @!P0 NANOSLEEP.SYNCS 0x989680 ;  /* 0x009896800000895d */ /* 0x004fea0003900000 */
[----:B------:R-:W2:Y:S02]  /*8590*/  @!P0 SYNCS.PHASECHK.TRANS64 P0, [R0+URZ], R3 ;  /* 0x00000003000085a7 */ /* 0x000ea400080010ff */
[----:B--2---:R-:W-:Y:S05]  /*85a0*/  @!P0 BRA `(.L_x_116) ;  /* 0xfffffffc00f08947 */ /* 0x004fea000383ffff */
[----:B------:R-:W-:Y:S05]  /*85b0*/  BRA `(.L_x_117) ;  /* 0xffffff9c009c7947 */ /* 0x000fea000383ffff */
.L_x_39:
[----:B----4-:R-:W-:-:S07]  /*85c0*/  MOV R0, UR5 ;  /* 0x0000000500007c02 */ /* 0x010fce0008000f00 */
.L_x_118:
[----:B-1----:R1:W2:Y:S02]  /*85d0*/  SYNCS.PHASECHK.TRANS64.TRYWAIT P0, [R0+URZ], R3 ;  /* 0x00000003000075a7 */ /* 0x0022a400080011ff */
[----:B--2---:R-:W-:Y:S05]  /*85e0*/  @!P0 NANOSLEEP.SYNCS 0x989680 ;  /* 0x009896800000895d */ /* 0x004fea0003900000 */
[----:B------:R-:W2:Y:S02]  /*85f0*/  @!P0 SYNCS.PHASECHK.TRANS64 P0, [R0+URZ], R3 ;  /* 0x00000003000085a7 */ /* 0x000ea400080010ff */
[----:B--2---:R-:W-:Y:S05]  /*8600*/  @!P0 BRA `(.L_x_118) ;  /* 0xfffffffc00f08947 */ /* 0x004fea000383ffff */
[----:B------:R-:W-:Y:S05]  /*8610*/  BRA `(.L_x_119) ;  /* 0xffffff9c00a87947 */ /* 0x000fea000383ffff */
.L_x_40:
[----:B----4-:R-:W-:-:S07]  /*8620*/  MOV R0, UR5 ;  /* 0x0000000500007c02 */ /* 0x010fce0008000f00 */
.L_x_120:
[----:B-1----:R1:W2:Y:S02]  /*8630*/  SYNCS.PHASECHK.TRANS64.TRYWAIT P0, [R0+URZ], R3 ;  /* 0x00000003000075a7 */ /* 0x0022a400080011ff */
[----:B--2---:R-:W-:Y:S05]  /*8640*/  @!P0 NANOSLEEP.SYNCS 0x989680 ;  /* 0x009896800000895d */ /* 0x004fea0003900000 */
[----:B------:R-:W2:Y:S02]  /*8650*/  @!P0 SYNCS.PHASECHK.TRANS64 P0, [R0+URZ], R3 ;  /* 0x00000003000085a7 */ /* 0x000ea400080010ff */
[----:B--2---:R-:W-:Y:S05]  /*8660*/  @!P0 BRA `(.L_x_120) ;  /* 0xfffffffc00f08947 */ /* 0x004fea000383ffff */
[----:B------:R-:W-:Y:S05]  /*8670*/  BRA `(.L_x_121) ;  /* 0xffffff9c00b47947 */ /* 0x000fea000383ffff */
.L_x_43:
[----:B-1----:R1:W2:Y:S02]  /*8680*/  SYNCS.PHASECHK.TRANS64.TRYWAIT P0, [R0+URZ+0xf0], R5 ;  /* 0x0000f005000075a7 */ /* 0x0022a400080011ff */
[----:B--2---:R-:W-:Y:S05]  /*8690*/  @!P0 NANOSLEEP.SYNCS 0x989680 ;  /* 0x009896800000895d */ /* 0x004fea0003900000 */
[----:B------:R-:W2:Y:S02]  /*86a0*/  @!P0 SYNCS.PHASECHK.TRANS64 P0, [R0+URZ+0xf0], R5 ;  /* 0x0000f005000085a7 */ /* 0x000ea400080010ff */
[----:B--2---:R-:W-:Y:S05]  /*86b0*/  @!P0 BRA `(.L_x_43) ;  /* 0xfffffffc00f08947 */ /* 0x004fea000383ffff */
[----:B------:R-:W-:Y:S05]  /*86c0*/  BRA `(.L_x_122) ;  /* 0xffffffa000107947 */ /* 0x000fea000383ffff */
.L_x_44:
[----:B------:R-:W-:-:S07]  /*86d0*/  MOV R0, UR5 ;  /* 0x0000000500007c02 */ /* 0x000fce0008000f00 */
.L_x_123:
[----:B-1----:R1:W2:Y:S02]  /*86e0*/  SYNCS.PHASECHK.TRANS64.TRYWAIT P0, [R0+URZ+0xa0], R5 ;  /* 0x0000a005000075a7 */ /* 0x0022a400080011ff */
[----:B--2---:R-:W-:Y:S05]  /*86f0*/  @!P0 NANOSLEEP.SYNCS 0x989680 ;  /* 0x009896800000895d */ /* 0x004fea0003900000 */
[----:B------:R-:W2:Y:S02]  /*8700*/  @!P0 SYNCS.PHASECHK.TRANS64 P0, [R0+URZ+0xa0], R5 ;  /* 0x0000a005000085a7 */ /* 0x000ea400080010ff */
[----:B--2---:R-:W-:Y:S05]  /*8710*/  @!P0 BRA `(.L_x_123) ;  /* 0xfffffffc00f08947 */ /* 0x004fea000383ffff */
[----:B------:R-:W-:Y:S05]  /*8720*/  BRA `(.L_x_124) ;  /* 0xffffffa000207947 */ /* 0x000fea000383ffff */
.L_x_45:
[----:B-1----:R1:W2:Y:S02]  /*8730*/  SYNCS.PHASECHK.TRANS64.TRYWAIT P1, [R0+URZ+0x90], R5 ;  /* 0x00009005000075a7 */ /* 0x0022a400080211ff */
[----:B--2---:R-:W-:Y:S05]  /*8740*/  @!P1 NANOSLEEP.SYNCS 0x989680 ;  /* 0x009896800000995d */ /* 0x004fea0003900000 */
[----:B------:R-:W2:Y:S02]  /*8750*/  @!P1 SYNCS.PHASECHK.TRANS64 P1, [R0+URZ+0x90], R5 ;  /* 0x00009005000095a7 */ /* 0x000ea400080210ff */
[----:B--2---:R-:W-:Y:S05]  /*8760*/  @!P1 BRA `(.L_x_45) ;  /* 0xfffffffc00f09947 */ /* 0x004fea000383ffff */
[----:B------:R-:W-:Y:S05]  /*8770*/  BRA `(.L_x_125) ;  /* 0xffffffa000507947 */ /* 0x000fea000383ffff */
.L_x_48:
[----:B------:R-:W-:-:S07]  /*8780*/  MOV R0, UR5 ;  /* 0x0000000500007c02 */ /* 0x000fce0008000f00 */
.L_x_126:
[----:B-1----:R1:W2:Y:S02]  /*8790*/  SYNCS.PHASECHK.TRANS64.TRYWAIT P0, [R0+URZ+0xa0], R3 ;  /* 0x0000a003000075a7 */ /* 0x0022a400080011ff */
[----:B--2---:R-:W-:Y:S05]  /*87a0*/  @!P0 NANOSLEEP.SYNCS 0x989680 ;  /* 0x009896800000895d */ /* 0x004fea0003900000 */
[----:B------:R-:W2:Y:S02]  /*87b0*/  @!P0 SYNCS.PHASECHK.TRANS64 P0, [R0+URZ+0xa0], R3 ;  /* 0x0000a003000085a7 */ /* 0x000ea400080010ff */
[----:B--2---:R-:W-:Y:S05]  /*87c0*/  @!P0 BRA `(.L_x_126) ;  /* 0xfffffffc00f08947 */ /* 0x004fea000383ffff */
[----:B------:R-:W-:Y:S05]  /*87d0*/  BRA `(.L_x_47) ;  /* 0xffffffa000a47947 */ /* 0x000fea000383ffff */
.L_x_55:
[----:B-1----:R1:W2:Y:S02]  /*87e0*/  SYNCS.PHASECHK.TRANS64.TRYWAIT P1, [R0+URZ+0x90], R5 ;  /* 0x00009005000075a7 */ /* 0x0022a400080211ff */
[----:B--2---:R-:W-:Y:S05]  /*87f0*/  @!P1 NANOSLEEP.SYNCS 0x989680 ;  /* 0x009896800000995d */ /* 0x004fea0003900000 */
[----:B------:R-:W2:Y:S02]  /*8800*/  @!P1 SYNCS.PHASECHK.TRANS64 P1, [R0+URZ+0x90], R5 ;  /* 0x00009005000095a7 */ /* 0x000ea400080210ff */
[----:B--2---:R-:W-:Y:S05]  /*8810*/  @!P1 BRA `(.L_x_55) ;  /* 0xfffffffc00f09947 */ /* 0x004fea000383ffff */
[----:B------:R-:W-:Y:S05]  /*8820*/  BRA `(.L_x_127) ;  /* 0xffffffa800107947 */ /* 0x000fea000383ffff */
.L_x_56:
[----:B------:R-:W-:-:S07]  /*8830*/  MOV R3, UR7 ;  /* 0x0000000700037c02 */ /* 0x000fce0008000f00 */
.L_x_128:
[----:B-1----:R1:W2:Y:S02]  /*8840*/  SYNCS.PHASECHK.TRANS64.TRYWAIT P0, [R3+URZ+0xd0], R0 ;  /* 0x0000d000030075a7 */ /* 0x0022a400080011ff */
[----:B--2---:R-:W-:Y:S05]  /*8850*/  @!P0 NANOSLEEP.SYNCS 0x989680 ;  /* 0x009896800000895d */ /* 0x004fea0003900000 */
[----:B------:R-:W2:Y:S02]  /*8860*/  @!P0 SYNCS.PHASECHK.TRANS64 P0, [R3+URZ+0xd0], R0 ;  /* 0x0000d000030085a7 */ /* 0x000ea400080010ff */
[----:B--2---:R-:W-:Y:S05]  /*8870*/  @!P0 BRA `(.L_x_128) ;  /* 0xfffffffc00f08947 */ /* 0x004fea000383ffff */
[----:B------:R-:W-:Y:S05]  /*8880*/  BRA `(.L_x_129) ;  /* 0xffffffa800487947 */ /* 0x000fea000383ffff */
.L_x_59:
[----:B------:R-:W-:Y:S07]  /*8890*/  MOV R0, UR6 ;  /* 0x0000000600007c02 */ /* 0x000fee0008000f00 */
.L_x_130:
[----:B-1----:R1:W2:Y:S02]  /*88a0*/  SYNCS.PHASECHK.TRANS64.TRYWAIT P0, [R0+URZ], R3 ;  /* 0x00000003000075a7 */ /* 0x0022a400080011ff */
[----:B--2---:R-:W-:Y:S05]  /*88b0*/  @!P0 NANOSLEEP.SYNCS 0x989680 ;  /* 0x009896800000895d */ /* 0x004fea0003900000 */
[----:B------:R-:W2:Y:S02]  /*88c0*/  @!P0 SYNCS.PHASECHK.TRANS64 P0, [R0+URZ], R3 ;  /* 0x00000003000085a7 */ /* 0x000ea400080010ff */
[----:B--2---:R-:W-:Y:S05]  /*88d0*/  @!P0 BRA `(.L_x_130) ;  /* 0xfffffffc00f08947 */ /* 0x004fea000383ffff */
[----:B------:R-:W-:Y:S05]  /*88e0*/  BRA `(.L_x_58) ;  /* 0xffffffa800647947 */ /* 0x000fea000383ffff */
.L_x_62:
[----:B------:R-:W-:-:S07]  /*88f0*/  MOV R0, UR6 ;  /* 0x0000000600007c02 */ /* 0x000fce0008000f00 */
.L_x_131:
[----:B--2---:R2:W4:Y:S02]  /*8900*/  SYNCS.PHASECHK.TRANS64.TRYWAIT P0, [R0+URZ], R3 ;  /* 0x00000003000075a7 */ /* 0x00452400080011ff */
[----:B----4-:R-:W-:Y:S05]  /*8910*/  @!P0 NANOSLEEP.SYNCS 0x989680 ;  /* 0x009896800000895d */ /* 0x010fea0003900000 */
[----:B------:R-:W4:Y:S02]  /*8920*/  @!P0 SYNCS.PHASECHK.TRANS64 P0, [R0+URZ], R3 ;  /* 0x00000003000085a7 */ /* 0x000f2400080010ff */
[----:B----4-:R-:W-:Y:S05]  /*8930*/  @!P0 BRA `(.L_x_131) ;  /* 0xfffffffc00f08947 */ /* 0x010fea000383ffff */
[----:B------:R-:W-:Y:S05]  /*8940*/  BRA `(.L_x_132) ;  /* 0xffffffac00407947 */ /* 0x000fea000383ffff */
.L_x_63:
[----:B------:R-:W-:-:S07]  /*8950*/  MOV R0, UR6 ;  /* 0x0000000600007c02 */ /* 0x000fce0008000f00 */
.L_x_133:
[----:B-1----:R1:W2:Y:S02]  /*8960*/  SYNCS.PHASECHK.TRANS64.TRYWAIT P0, [R0+URZ], R3 ;  /* 0x00000003000075a7 */ /* 0x0022a400080011ff */
[----:B--2---:R-:W-:Y:S05]  /*8970*/  @!P0 NANOSLEEP.SYNCS 0x989680 ;  /* 0x009896800000895d */ /* 0x004fea0003900000 */
[----:B------:R-:W2:Y:S02]  /*8980*/  @!P0 SYNCS.PHASECHK.TRANS64 P0, [R0+URZ], R3 ;  /* 0x00000003000085a7 */ /* 0x000ea400080010ff */
[----:B--2---:R-:W-:Y:S05]  /*8990*/  @!P0 BRA `(.L_x_133) ;  /* 0xfffffffc00f08947 */ /* 0x004fea000383ffff */
[----:B------:R-:W-:Y:S05]  /*89a0*/  BRA `(.L_x_134) ;  /* 0xffffffac004c7947 */ /* 0x000fea000383ffff */
.L_x_64:
[----:B------:R-:W-:-:S07]  /*89b0*/  MOV R0, UR6 ;  /* 0x0000000600007c02 */ /* 0x000fce0008000f00 */
.L_x_135:
[----:B-1----:R1:W2:Y:S02]  /*89c0*/  SYNCS.PHASECHK.TRANS64.TRYWAIT P0, [R0+URZ], R3 ;  /* 0x00000003000075a7 */ /* 0x0022a400080011ff */
[----:B--2---:R-:W-:Y:S05]  /*89d0*/  @!P0 NANOSLEEP.SYNCS 0x989680 ;  /* 0x009896800000895d */ /* 0x004fea0003900000 */
[----:B------:R-:W2:Y:S02]  /*89e0*/  @!P0 SYNCS.PHASECHK.TRANS64 P0, [R0+URZ], R3 ;  /* 0x00000003000085a7 */ /* 0x000ea400080010ff */
[----:B--2---:R-:W-:Y:S05]  /*89f0*/  @!P0 BRA `(.L_x_135) ;  /* 0xfffffffc00f08947 */ /* 0x004fea000383ffff */
[----:B------:R-:W-:Y:S05]  /*8a00*/  BRA `(.L_x_136) ;  /* 0xffffffac00587947 */ /* 0x000fea000383ffff */
.L_x_65:
[----:B------:R-:W-:-:S07]  /*8a10*/  MOV R0, UR7 ;  /* 0x0000000700007c02 */ /* 0x000fce0008000f00 */
.L_x_137:
[----:B-1----:R1:W2:Y:S02]  /*8a20*/  SYNCS.PHASECHK.TRANS64.TRYWAIT P0, [R0+URZ], R3 ;  /* 0x00000003000075a7 */ /* 0x0022a400080011ff */
[----:B--2---:R-:W-:Y:S05]  /*8a30*/  @!P0 NANOSLEEP.SYNCS 0x989680 ;  /* 0x009896800000895d */ /* 0x004fea0003900000 */
[----:B------:R-:W2:Y:S02]  /*8a40*/  @!P0 SYNCS.PHASECHK.TRANS64 P0, [R0+URZ], R3 ;  /* 0x00000003000085a7 */ /* 0x000ea400080010ff */
[----:B--2---:R-:W-:Y:S05]  /*8a50*/  @!P0 BRA `(.L_x_137) ;  /* 0xfffffffc00f08947 */ /* 0x004fea000383ffff */
[----:B------:R-:W-:Y:S05]  /*8a60*/  BRA `(.L_x_138) ;  /* 0xffffffac00647947 */ /* 0x000fea000383ffff */
.L_x_70:
[----:B--2---:R2:W3:Y:S02]  /*8a70*/  SYNCS.PHASECHK.TRANS64.TRYWAIT P0, [R0+URZ+0x90], R3 ;  /* 0x00009003000075a7 */ /* 0x0044e400080011ff */
[----:B---3--:R-:W-:Y:S05]  /*8a80*/  @!P0 NANOSLEEP.SYNCS 0x989680 ;  /* 0x009896800000895d */ /* 0x008fea0003900000 */
[----:B------:R-:W3:Y:S02]  /*8a90*/  @!P0 SYNCS.PHASECHK.TRANS64 P0, [R0+URZ+0x90], R3 ;  /* 0x00009003000085a7 */ /* 0x000ee400080010ff */
[----:B---3--:R-:W-:Y:S05]  /*8aa0*/  @!P0 BRA `(.L_x_70) ;  /* 0xfffffffc00f08947 */ /* 0x008fea000383ffff */
[----:B------:R-:W-:Y:S05]  /*8ab0*/  BRA `(.L_x_139) ;  /* 0xffffffb000687947 */ /* 0x000fea000383ffff */
.L_x_73:
[----:B------:R-:W-:Y:S07]  /*8ac0*/  MOV R0, UR7 ;  /* 0x0000000700007c02 */ /* 0x000fee0008000f00 */
.L_x_140:
[----:B--2---:R2:W3:Y:S02]  /*8ad0*/  SYNCS.PHASECHK.TRANS64.TRYWAIT P0, [R0+URZ+0x88], R3 ;  /* 0x00008803000075a7 */ /* 0x0044e400080011ff */
[----:B---3--:R-:W-:Y:S05]  /*8ae0*/  @!P0 NANOSLEEP.SYNCS 0x989680 ;  /* 0x009896800000895d */ /* 0x008fea0003900000 */
[----:B------:R-:W3:Y:S02]  /*8af0*/  @!P0 SYNCS.PHASECHK.TRANS64 P0, [R0+URZ+0x88], R3 ;  /* 0x00008803000085a7 */ /* 0x000ee400080010ff */
[----:B---3--:R-:W-:Y:S05]  /*8b00*/  @!P0 BRA `(.L_x_140) ;  /* 0xfffffffc00f08947 */ /* 0x008fea000383ffff */
[----:B------:R-:W-:Y:S05]  /*8b10*/  BRA `(.L_x_72) ;  /* 0xffffffb400487947 */ /* 0x000fea000383ffff */
.L_x_76:
[----:B--2---:R-:W-:Y:S07]  /*8b20*/  MOV R3, UR7 ;  /* 0x0000000700037c02 */ /* 0x004fee0008000f00 */
.L_x_141:
[----:B-1----:R1:W2:Y:S02]  /*8b30*/  SYNCS.PHASECHK.TRANS64.TRYWAIT P0, [R3+URZ+0x70], R12 ;  /* 0x0000700c030075a7 */ /* 0x0022a400080011ff */
[----:B--2---:R-:W-:Y:S05]  /*8b40*/  @!P0 NANOSLEEP.SYNCS 0x989680 ;  /* 0x009896800000895d */ /* 0x004fea0003900000 */
[----:B------:R-:W2:Y:S02]  /*8b50*/  @!P0 SYNCS.PHASECHK.TRANS64 P0, [R3+URZ+0x70], R12 ;  /* 0x0000700c030085a7 */ /* 0x000ea400080010ff */
[----:B--2---:R-:W-:Y:S05]  /*8b60*/  @!P0 BRA `(.L_x_141) ;  /* 0xfffffffc00f08947 */ /* 0x004fea000383ffff */
[----:B------:R-:W-:Y:S05]  /*8b70*/  BRA `(.L_x_142) ;  /* 0xffffffb400c07947 */ /* 0x000fea000383ffff */
.L_x_77:
[----:B------:R-:W-:Y:S07]  /*8b80*/  MOV R3, UR7 ;  /* 0x0000000700037c02 */ /* 0x000fee0008000f00 */
.L_x_143:
[----:B-1----:R1:W2:Y:S02]  /*8b90*/  SYNCS.PHASECHK.TRANS64.TRYWAIT P0, [R3+URZ+0x78], R12 ;  /* 0x0000780c030075a7 */ /* 0x0022a400080011ff */
[----:B--2---:R-:W-:Y:S05]  /*8ba0*/  @!P0 NANOSLEEP.SYNCS 0x989680 ;  /* 0x009896800000895d */ /* 0x004fea0003900000 */
[----:B------:R-:W2:Y:S02]  /*8bb0*/  @!P0 SYNCS.PHASECHK.TRANS64 P0, [R3+URZ+0x78], R12 ;  /* 0x0000780c030085a7 */ /* 0x000ea400080010ff */
[----:B--2---:R-:W-:Y:S05]  /*8bc0*/  @!P0 BRA `(.L_x_143) ;  /* 0xfffffffc00f08947 */ /* 0x004fea000383ffff */
[----:B------:R-:W-:Y:S05]  /*8bd0*/  BRA `(.L_x_144) ;  /* 0xffffffb800407947 */ /* 0x000fea000383ffff */
.L_x_79:
[----:B------:R-:W-:-:S07]  /*8be0*/  MOV R0, UR7 ;  /* 0x0000000700007c02 */ /* 0x000fce0008000f00 */
.L_x_145:
[----:B-1----:R1:W3:Y:S02]  /*8bf0*/  SYNCS.PHASECHK.TRANS64.TRYWAIT P0, [R0+URZ+0x70], R3 ;  /* 0x00007003000075a7 */ /* 0x0022e400080011ff */
[----:B---3--:R-:W-:Y:S05]  /*8c00*/  @!P0 NANOSLEEP.SYNCS 0x989680 ;  /* 0x009896800000895d */ /* 0x008fea0003900000 */
[----:B------:R-:W3:Y:S02]  /*8c10*/  @!P0 SYNCS.PHASECHK.TRANS64 P0, [R0+URZ+0x70], R3 ;  /* 0x00007003000085a7 */ /* 0x000ee400080010ff */
[----:B---3--:R-:W-:Y:S05]  /*8c20*/  @!P0 BRA `(.L_x_145) ;  /* 0xfffffffc00f08947 */ /* 0x008fea000383ffff */
[----:B------:R-:W-:Y:S05]  /*8c30*/  BRA `(.L_x_146) ;  /* 0xffffffb800b07947 */ /* 0x000fea000383ffff */
.L_x_81:
[----:B--2---:R2:W4:Y:S02]  /*8c40*/  SYNCS.PHASECHK.TRANS64.TRYWAIT P0, [R0+URZ+0x90], R3 ;  /* 0x00009003000075a7 */ /* 0x00452400080011ff */
[----:B----4-:R-:W-:Y:S05]  /*8c50*/  @!P0 NANOSLEEP.SYNCS 0x989680 ;  /* 0x009896800000895d */ /* 0x010fea0003900000 */
[----:B------:R-:W4:Y:S02]  /*8c60*/  @!P0 SYNCS.PHASECHK.TRANS64 P0, [R0+URZ+0x90], R3 ;  /* 0x00009003000085a7 */ /* 0x000f2400080010ff */
[----:B----4-:R-:W-:Y:S05]  /*8c70*/  @!P0 BRA `(.L_x_81) ;  /* 0xfffffffc00f08947 */ /* 0x010fea000383ffff */
[----:B------:R-:W-:Y:S05]  /*8c80*/  BRA `(.L_x_147) ;  /* 0xffffffbc00787947 */ /* 0x000fea000383ffff */
.L_x_92:
[----:B-1----:R1:W3:Y:S02]  /*8c90*/  SYNCS.PHASECHK.TRANS64.TRYWAIT P1, [R3+URZ+0x60], R0 ;  /* 0x00006000030075a7 */ /* 0x0022e400080211ff */
[----:B---3--:R-:W-:Y:S05]  /*8ca0*/  @!P1 NANOSLEEP.SYNCS 0x989680 ;  /* 0x009896800000995d */ /* 0x008fea0003900000 */
[----:B------:R-:W3:Y:S02]  /*8cb0*/  @!P1 SYNCS.PHASECHK.TRANS64 P1, [R3+URZ+0x60], R0 ;  /* 0x00006000030095a7 */ /* 0x000ee400080210ff */
[----:B---3--:R-:W-:Y:S05]  /*8cc0*/  @!P1 BRA `(.L_x_92) ;  /* 0xfffffffc00f09947 */ /* 0x008fea000383ffff */
[----:B------:R-:W-:Y:S05]  /*8cd0*/  BRA `(.L_x_91) ;  /* 0xffffffc8009c7947 */ /* 0x000fea000383ffff */
.L_x_94:
[----:B-1----:R1:W4:Y:S02]  /*8ce0*/  SYNCS.PHASECHK.TRANS64.TRYWAIT P0, [R207+URZ+0xb0], R2 ;  /* 0x0000b002cf0075a7 */ /* 0x00232400080011ff */
[----:B----4-:R-:W-:Y:S05]  /*8cf0*/  @!P0 NANOSLEEP.SYNCS 0x989680 ;  /* 0x009896800000895d */ /* 0x010fea0003900000 */
[----:B------:R-:W4:Y:S02]  /*8d00*/  @!P0 SYNCS.PHASECHK.TRANS64 P0, [R207+URZ+0xb0], R2 ;  /* 0x0000b002cf0085a7 */ /* 0x000f2400080010ff */
[----:B----4-:R-:W-:Y:S05]  /*8d10*/  @!P0 BRA `(.L_x_94) ;  /* 0xfffffffc00f08947 */ /* 0x010fea000383ffff */
[----:B------:R-:W-:Y:S05]  /*8d20*/  BRA `(.L_x_93) ;  /* 0xffffffc800f87947 */ /* 0x000fea000383ffff */
.L_x_103:
[----:B--2---:R2:W3:Y:S02]  /*8d30*/  SYNCS.PHASECHK.TRANS64.TRYWAIT P0, [R210+URZ+0x60], R3 ;  /* 0x00006003d20075a7 */ /* 0x0044e400080011ff */
[----:B---3--:R-:W-:Y:S05]  /*8d40*/  @!P0 NANOSLEEP.SYNCS 0x989680 ;  /* 0x009896800000895d */ /* 0x008fea0003900000 */
[----:B------:R-:W3:Y:S02]  /*8d50*/  @!P0 SYNCS.PHASECHK.TRANS64 P0, [R210+URZ+0x60], R3 ;  /* 0x00006003d20085a7 */ /* 0x000ee400080010ff */
[----:B---3--:R-:W-:Y:S05]  /*8d60*/  @!P0 BRA `(.L_x_103) ;  /* 0xfffffffc00f08947 */ /* 0x008fea000383ffff */
[----:B------:R-:W-:Y:S05]  /*8d70*/  BRA `(.L_x_102) ;  /* 0xffffffe000047947 */ /* 0x000fea000383ffff */
        .weak           $__internal_0_$__cuda_sm10x_tcgen05_guardrail_trap_col_being_dealloced_not_returned_by_alloc
        .type           $__internal_0_$__cuda_sm10x_tcgen05_guardrail_trap_col_being_dealloced_not_returned_by_alloc,@function
        .size           $__internal_0_$__cuda_sm10x_tcgen05_guardrail_trap_col_being_dealloced_not_returned_by_alloc,($__internal_1_$__cuda_sm10x_tcgen05_guardrail_trap_phase_invalid_during_alloc - $__internal_0_$__cuda_sm10x_tcgen05_guardrail_trap_col_being_dealloced_not_returned_by_alloc)
$__internal_0_$__cuda_sm10x_tcgen05_guardrail_trap_col_being_dealloced_not_returned_by_alloc:
[----:B------:R-:W-:Y:S05]  /*8d80*/  BPT.TRAP 0x1 ;  /* 0x000000040000795c */ /* 0x000fea0000300000 */
[----:B------:R-:W-:-:S04]  /*8d90*/  HFMA2 R3, -RZ, RZ, 0, 0 ;  /* 0x00000000ff037431 */ /* 0x000fc800000001ff */
[----:B------:R-:W-:Y:S05]  /*8da0*/  RET.REL.NODEC R2 `(_ZN7cutlass13device_kernelINS_4gemm6kernel13GemmUniversalIN4cute5tupleIJiiiiEEENS1_10collective13CollectiveMmaINS1_35MainloopSm100TmaUmmaWarpSpecializedILi6ELi2ELi4ENS5_IJNS4_1CILi1EEESB_SB_EEEEENS5_IJNSA_ILi128EEESE_SE_EEENS_12float_e4m3_tENS5_IJlSB_lEEENS_12float_e5m2_tENS5_IJSB_llEEENS4_8TiledMMAINS4_8MMA_AtomIJNS4_10MMA_TraitsINS4_19SM100_MMA_F8F6F4_SSEJSG_SI_fSE_SE_NS4_17integral_constantINS4_4UMMA5MajorELSQ_0EEENSO_ISQ_LSQ_1EEENSO_INSP_7ScaleInELST_0EEESU_EEEEEENS4_6LayoutISC_NS5_IJNSA_ILi0EEESY_SY_EEEEENS5_IJNS4_10UnderscoreES11_S11_EEEEENS4_13SM90_TMA_LOADENS4_14ComposedLayoutINS4_7SwizzleILi3ELi4ELi3EEENS4_18smem_ptr_flag_bitsILi8EEENSX_INS5_IJNSA_ILi8EEESE_EEENS5_IJSE_SB_EEEEEEEvNS4_8identityES14_NS15_IS17_S19_NSX_INS5_IJSE_S1A_EEENS5_IJSB_SE_EEEEEEEvS1F_EENS_8epilogue10collective18CollectiveEpilogueINS1L_23Sm100TmaWarpSpecializedILi2ELi2ELi64ELb0ELb0EEEJSF_NS5_IJNSX_ISE_SB_EENSX_INSA_ILi64EEESB_EEEEESG_SH_SG_SH_NS1L_6fusion15FusionCallbacksIS1P_NS1U_17LinearCombinationISG_fSG_fLNS_15FloatRoundStyleE2EEESF_S1T_JEEENS4_5SM1004TMEM4LOAD26SM100_TMEM_LOAD_32dp32b64xES14_NS15_INS16_ILi2ELi4ELi3EEES19_NSX_INS5_IJS1A_S1R_EEENS5_IJS1R_SB_EEEEEEENS4_39AutoVectorizingCopyWithAssumedAlignmentILi128EEENS4_14SM90_TMA_STOREES28_S2A_S2A_EEEvvEEEEvNT_6ParamsE) ;  /* 0xffffff7002947950 */ /* 0x000fea0003c3ffff */
        .weak           $__internal_1_$__cuda_sm10x_tcgen05_guardrail_trap_phase_invalid_during_alloc
        .type           $__internal_1_$__cuda_sm10x_tcgen05_guardrail_trap_phase_invalid_during_alloc,@function
        .size           $__internal_1_$__cuda_sm10x_tcgen05_guardrail_trap_phase_invalid_during_alloc,($__internal_2_$__cuda_sm10x_tcgen05_guardrail_trap_unallocated_columns_being_dealloced - $__internal_1_$__cuda_sm10x_tcgen05_guardrail_trap_phase_invalid_during_alloc)
$__internal_1_$__cuda_sm10x_tcgen05_guardrail_trap_phase_invalid_during_alloc:
[----:B------:R-:W-:Y:S05]  /*8db0*/  BPT.TRAP 0x1 ;  /* 0x000000040000795c */ /* 0x000fea0000300000 */
[----:B------:R-:W-:-:S04]  /*8dc0*/  MOV R3, 0x0 ;  /* 0x0000000000037802 */ /* 0x000fc80000000f00 */
[----:B------:R-:W-:Y:S05]  /*8dd0*/  RET.REL.NODEC R2 `(_ZN7cutlass13device_kernelINS_4gemm6kernel13GemmUniversalIN4cute5tupleIJiiiiEEENS1_10collective13CollectiveMmaINS1_35MainloopSm100TmaUmmaWarpSpecializedILi6ELi2ELi4ENS5_IJNS4_1CILi1EEESB_SB_EEEEENS5_IJNSA_ILi128EEESE_SE_EEENS_12float_e4m3_tENS5_IJlSB_lEEENS_12float_e5m2_tENS5_IJSB_llEEENS4_8TiledMMAINS4_8MMA_AtomIJNS4_10MMA_TraitsINS4_19SM100_MMA_F8F6F4_SSEJSG_SI_fSE_SE_NS4_17integral_constantINS4_4UMMA5MajorELSQ_0EEENSO_ISQ_LSQ_1EEENSO_INSP_7ScaleInELST_0EEESU_EEEEEENS4_6LayoutISC_NS5_IJNSA_ILi0EEESY_SY_EEEEENS5_IJNS4_10UnderscoreES11_S11_EEEEENS4_13SM90_TMA_LOADENS4_14ComposedLayoutINS4_7SwizzleILi3ELi4ELi3EEENS4_18smem_ptr_flag_bitsILi8EEENSX_INS5_IJNSA_ILi8EEESE_EEENS5_IJSE_SB_EEEEEEEvNS4_8identityES14_NS15_IS17_S19_NSX_INS5_IJSE_S1A_EEENS5_IJSB_SE_EEEEEEEvS1F_EENS_8epilogue10collective18CollectiveEpilogueINS1L_23Sm100TmaWarpSpecializedILi2ELi2ELi64ELb0ELb0EEEJSF_NS5_IJNSX_ISE_SB_EENSX_INSA_ILi64EEESB_EEEEESG_SH_SG_SH_NS1L_6fusion15FusionCallbacksIS1P_NS1U_17LinearCombinationISG_fSG_fLNS_15FloatRoundStyleE2EEESF_S1T_JEEENS4_5SM1004TMEM4LOAD26SM100_TMEM_LOAD_32dp32b64xES14_NS15_INS16_ILi2ELi4ELi3EEES19_NSX_INS5_IJS1A_S1R_EEENS5_IJS1R_SB_EEEEEEENS4_39AutoVectorizingCopyWithAssumedAlignmentILi128EEENS4_14SM90_TMA_STOREES28_S2A_S2A_EEEvvEEEEvNT_6ParamsE) ;  /* 0xffffff7002887950 */ /* 0x000fea0003c3ffff */
        .weak           $__internal_2_$__cuda_sm10x_tcgen05_guardrail_trap_unallocated_columns_being_dealloced
        .type           $__internal_2_$__cuda_sm10x_tcgen05_guardrail_trap_unallocated_columns_being_dealloced,@function
        .size           $__internal_2_$__cuda_sm10x_tcgen05_guardrail_trap_unallocated_columns_being_dealloced,(.L_x_149 - $__internal_2_$__cuda_sm10x_tcgen05_guardrail_trap_unallocated_columns_being_dealloced)
$__internal_2_$__cuda_sm10x_tcgen05_guardrail_trap_unallocated_columns_being_dealloced:
[----:B------:R-:W-:Y:S05]  /*8de0*/  BPT.TRAP 0x1 ;  /* 0x000000040000795c */ /* 0x000fea0000300000 */
[----:B------:R-:W-:-:S04]  /*8df0*/  HFMA2 R3, -RZ, RZ, 0, 0 ;  /* 0x00000000ff037431 */ /* 0x000fc800000001ff */
[----:B------:R-:W-:Y:S05]  /*8e00*/  RET.REL.NODEC R2 `(_ZN7cutlass13device_kernelINS_4gemm6kernel13GemmUniversalIN4cute5tupleIJiiiiEEENS1_10collective13CollectiveMmaINS1_35MainloopSm100TmaUmmaWarpSpecializedILi6ELi2ELi4ENS5_IJNS4_1CILi1EEESB_SB_EEEEENS5_IJNSA_ILi128EEESE_SE_EEENS_12float_e4m3_tENS5_IJlSB_lEEENS_12float_e5m2_tENS5_IJSB_llEEENS4_8TiledMMAINS4_8MMA_AtomIJNS4_10MMA_TraitsINS4_19SM100_MMA_F8F6F4_SSEJSG_SI_fSE_SE_NS4_17integral_constantINS4_4UMMA5MajorELSQ_0EEENSO_ISQ_LSQ_1EEENSO_INSP_7ScaleInELST_0EEESU_EEEEEENS4_6LayoutISC_NS5_IJNSA_ILi0EEESY_SY_EEEEENS5_IJNS4_10UnderscoreES11_S11_EEEEENS4_13SM90_TMA_LOADENS4_14ComposedLayoutINS4_7SwizzleILi3ELi4ELi3EEENS4_18smem_ptr_flag_bitsILi8EEENSX_INS5_IJNSA_ILi8EEESE_EEENS5_IJSE_SB_EEEEEEEvNS4_8identityES14_NS15_IS17_S19_NSX_INS5_IJSE_S1A_EEENS5_IJSB_SE_EEEEEEEvS1F_EENS_8epilogue10collective18CollectiveEpilogueINS1L_23Sm100TmaWarpSpecializedILi2ELi2ELi64ELb0ELb0EEEJSF_NS5_IJNSX_ISE_SB_EENSX_INSA_ILi64EEESB_EEEEESG_SH_SG_SH_NS1L_6fusion15FusionCallbacksIS1P_NS1U_17LinearCombinationISG_fSG_fLNS_15FloatRoundStyleE2EEESF_S1T_JEEENS4_5SM1004TMEM4LOAD26SM100_TMEM_LOAD_32dp32b64xES14_NS15_INS16_ILi2ELi4ELi3EEES19_NSX_INS5_IJS1A_S1R_EEENS5_IJS1R_SB_EEEEEEENS4_39AutoVectorizingCopyWithAssumedAlignmentILi128EEENS4_14SM90_TMA_STOREES28_S2A_S2A_EEEvvEEEEvNT_6ParamsE) ;  /* 0xffffff70027c7950 */ /* 0x000fea0003c3ffff */
.L_x_148:
[----:B------:R-:W-:-:S00]  /*8e10*/  BRA `(.L_x_148) ;  /* 0xfffffffc00fc7947 */ /* 0x000fc0000383ffff */
[----:B------:R-:W-:-:S00]  /*8e20*/  NOP ;  /* 0x0000000000007918 */ /* 0x000fc00000000000 */
        /* <DEDUP_REMOVED lines=13> */
.L_x_149:


//--------------------- .nv.global.init           --------------------------
	.section	.nv.global.init,"aw",@progbits
.nv.global.init:
	.type		$str$27,@object
	.size		$str$27,($str$28 - $str$27)
$str$27:
        /*0000*/ 	.byte	0x28, 0x61, 0x64, 0x64, 0x72, 0x65, 0x73, 0x73, 0x20, 0x26, 0x20, 0x6d, 0x61, 0x73, 0x6b, 0x29
        /*0010*/ 	.byte	0x20, 0x3d, 0x3d, 0x20, 0x30, 0x00
	.type		$str$28,@object
	.size		$str$28,($str$26 - $str$28)
$str$28:
        /*0016*/ 	.byte	0x2f, 0x74, 0x6d, 0x70, 0x2f, 0x63, 0x75, 0x74, 0x6c, 0x61, 0x73, 0x73, 0x5f, 0x73, 0x77, 0x65
        /*0026*/ 	.byte	0x65, 0x70, 0x5f, 0x73, 0x72, 0x63, 0x2f, 0x69, 0x6e, 0x63, 0x6c, 0x75, 0x64, 0x65, 0x2f, 0x63
        /*0036*/ 	.byte	0x75, 0x74, 0x65, 0x2f, 0x70, 0x6f, 0x69, 0x6e, 0x74, 0x65, 0x72, 0x5f, 0x66, 0x6c, 0x61, 0x67
        /*0046*/ 	.byte	0x67, 0x65, 0x64, 0x2e, 0x68, 0x70, 0x70, 0x00
	.type		$str$26,@object
	.size		$str$26,($str$25 - $str$26)
$str$26:
        /*004e*/ 	.byte	0x2f, 0x74, 0x6d, 0x70, 0x2f, 0x63, 0x75, 0x74, 0x6c, 0x61, 0x73, 0x73, 0x5f, 0x73, 0x77, 0x65
        /*005e*/ 	.byte	0x65, 0x70, 0x5f, 0x73, 0x72, 0x63, 0x2f, 0x69, 0x6e, 0x63, 0x6c, 0x75, 0x64, 0x65, 0x2f, 0x63
        /*006e*/ 	.byte	0x75, 0x74, 0x65, 0x2f, 0x61, 0x74, 0x6f, 0x6d, 0x2f, 0x63, 0x6f, 0x70, 0x79, 0x5f, 0x74, 0x72
        /*007e*/ 	.byte	0x61, 0x69, 0x74, 0x73, 0x5f, 0x73, 0x6d, 0x31, 0x30, 0x30, 0x2e, 0x68, 0x70, 0x70, 0x00
	.type		$str$25,@object
	.size		$str$25,(__unnamed_1 - $str$25)
$str$25:
        /*008d*/ 	.byte	0x28, 0x28, 0x75, 0x69, 0x6e, 0x74, 0x33, 0x32, 0x5f, 0x74, 0x28, 0x74, 0x68, 0x72, 0x65, 0x61
        /*009d*/ 	.byte	0x64, 0x49, 0x64, 0x78, 0x2e, 0x78, 0x29, 0x20, 0x2f, 0x20, 0x33, 0x32, 0x29, 0x20, 0x25, 0x20
        /*00ad*/ 	.byte	0x34, 0x29, 0x20, 0x3d, 0x3d, 0x20, 0x28, 0x28, 0x28, 0x74, 0x6d, 0x65, 0x6d, 0x5f, 0x61, 0x64
        /*00bd*/ 	.byte	0x64, 0x72, 0x20, 0x3e, 0x3e, 0x20, 0x31, 0x36, 0x29, 0x20, 0x2f, 0x20, 0x33, 0x32, 0x29, 0x20
        /*00cd*/ 	.byte	0x25, 0x20, 0x34, 0x29, 0x00
	.type		__unnamed_1,@object
	.size		__unnamed_1,(__unnamed_2 - __unnamed_1)
__unnamed_1:
        /*00d2*/ 	.byte	0x61, 0x75, 0x74, 0x6f, 0x20, 0x63, 0x75, 0x74, 0x65, 0x3a, 0x3a, 0x61, 0x73, 0x5f, 0x70, 0x6f
        /* <DEDUP_REMOVED lines=24> */
        /*0262*/ 	.byte	0x43, 0x3c, 0x38, 0x31, 0x39, 0x32, 0x3e, 0x3e, 0x3e, 0x3e, 0x5d, 0x00
	.type		__unnamed_2,@object
	.size		__unnamed_2,(.L_2 - __unnamed_2)
__unnamed_2:
        /* <DEDUP_REMOVED lines=42> */
        /*050e*/ 	.byte	0x3e, 0x3e, 0x3e, 0x3e, 0x5d, 0x00
.L_2:


//--------------------- .nv.shared._ZN7cutlass13device_kernelINS_4gemm6kernel13GemmUniversalIN4cute5tupleIJiiiiEEENS1_10collective13CollectiveMmaINS1_35MainloopSm100TmaUmmaWarpSpecializedILi6ELi2ELi4ENS5_IJNS4_1CILi1EEESB_SB_EEEEENS5_IJNSA_ILi128EEESE_SE_EEENS_12float_e4m3_tENS5_IJlSB_lEEENS_12float_e5m2_tENS5_IJSB_llEEENS4_8TiledMMAINS4_8MMA_AtomIJNS4_10MMA_TraitsINS4_19SM100_MMA_F8F6F4_SSEJSG_SI_fSE_SE_NS4_17integral_constantINS4_4UMMA5MajorELSQ_0EEENSO_ISQ_LSQ_1EEENSO_INSP_7ScaleInELST_0EEESU_EEEEEENS4_6LayoutISC_NS5_IJNSA_ILi0EEESY_SY_EEEEENS5_IJNS4_10UnderscoreES11_S11_EEEEENS4_13SM90_TMA_LOADENS4_14ComposedLayoutINS4_7SwizzleILi3ELi4ELi3EEENS4_18smem_ptr_flag_bitsILi8EEENSX_INS5_IJNSA_ILi8EEESE_EEENS5_IJSE_SB_EEEEEEEvNS4_8identityES14_NS15_IS17_S19_NSX_INS5_IJSE_S1A_EEENS5_IJSB_SE_EEEEEEEvS1F_EENS_8epilogue10collective18CollectiveEpilogueINS1L_23Sm100TmaWarpSpecializedILi2ELi2ELi64ELb0ELb0EEEJSF_NS5_IJNSX_ISE_SB_EENSX_INSA_ILi64EEESB_EEEEESG_SH_SG_SH_NS1L_6fusion15FusionCallbacksIS1P_NS1U_17LinearCombinationISG_fSG_fLNS_15FloatRoundStyleE2EEESF_S1T_JEEENS4_5SM1004TMEM4LOAD26SM100_TMEM_LOAD_32dp32b64xES14_NS15_INS16_ILi2ELi4ELi3EEES19_NSX_INS5_IJS1A_S1R_EEENS5_IJS1R_SB_EEEEEEENS4_39AutoVectorizingCopyWithAssumedAlignmentILi128EEENS4_14SM90_TMA_STOREES28_S2A_S2A_EEEvvEEEEvNT_6ParamsE --------------------------
	.section	.nv.shared._ZN7cutlass13device_kernelINS_4gemm6kernel13GemmUniversalIN4cute5tupleIJiiiiEEENS1_10collective13CollectiveMmaINS1_35MainloopSm100TmaUmmaWarpSpecializedILi6ELi2ELi4ENS5_IJNS4_1CILi1EEESB_SB_EEEEENS5_IJNSA_ILi128EEESE_SE_EEENS_12float_e4m3_tENS5_IJlSB_lEEENS_12float_e5m2_tENS5_IJSB_llEEENS4_8TiledMMAINS4_8MMA_AtomIJNS4_10MMA_TraitsINS4_19SM100_MMA_F8F6F4_SSEJSG_SI_fSE_SE_NS4_17integral_constantINS4_4UMMA5MajorELSQ_0EEENSO_ISQ_LSQ_1EEENSO_INSP_7ScaleInELST_0EEESU_EEEEEENS4_6LayoutISC_NS5_IJNSA_ILi0EEESY_SY_EEEEENS5_IJNS4_10UnderscoreES11_S11_EEEEENS4_13SM90_TMA_LOADENS4_14ComposedLayoutINS4_7SwizzleILi3ELi4ELi3EEENS4_18smem_ptr_flag_bitsILi8EEENSX_INS5_IJNSA_ILi8EEESE_EEENS5_IJSE_SB_EEEEEEEvNS4_8identityES14_NS15_IS17_S19_NSX_INS5_IJSE_S1A_EEENS5_IJSB_SE_EEEEEEEvS1F_EENS_8epilogue10collective18CollectiveEpilogueINS1L_23Sm100TmaWarpSpecializedILi2ELi2ELi64ELb0ELb0EEEJSF_NS5_IJNSX_ISE_SB_EENSX_INSA_ILi64EEESB_EEEEESG_SH_SG_SH_NS1L_6fusion15FusionCallbacksIS1P_NS1U_17LinearCombinationISG_fSG_fLNS_15FloatRoundStyleE2EEESF_S1T_JEEENS4_5SM1004TMEM4LOAD26SM100_TMEM_LOAD_32dp32b64xES14_NS15_INS16_ILi2ELi4ELi3EEES19_NSX_INS5_IJS1A_S1R_EEENS5_IJS1R_SB_EEEEEEENS4_39AutoVectorizingCopyWithAssumedAlignmentILi128EEENS4_14SM90_TMA_STOREES28_S2A_S2A_EEEvvEEEEvNT_6ParamsE,"aw",@nobits
	.sectionflags	@""
	.align	16
	.zero		1024


//--------------------- .nv.shared.reserved.0     --------------------------
	.section	.nv.shared.reserved.0,"aw",@nobits
	.weak		__nv_reservedSMEM_offset_0_alias
	.size		__nv_reservedSMEM_offset_0_alias, 0, 64
	.other		__nv_reservedSMEM_offset_0_alias,@"STO_CUDA_RESERVED_SHARED STV_DEFAULT"
__nv_reservedSMEM_offset_0_alias:
	.zero		0
.nv.shared.reserved.0:
	.zero		64
	.weak		__nv_reservedSMEM_tcgen05_partition
	.type		__nv_reservedSMEM_tcgen05_partition,@object
	.size		__nv_reservedSMEM_tcgen05_partition,(.L_0 - __nv_reservedSMEM_tcgen05_partition)
__nv_reservedSMEM_tcgen05_partition:
	.zero		32
.L_0:


//--------------------- .nv.global                --------------------------
	.section	.nv.global,"aw",@nobits
.nv.global:
	.type		_ZN40_INTERNAL_4fb962d8_4_k_cu_318b9d5e_384444cute1_E,@object
	.size		_ZN40_INTERNAL_4fb962d8_4_k_cu_318b9d5e_384444cute1_E,(_ZN40_INTERNAL_4fb962d8_4_k_cu_318b9d5e_384444cuda3std3__45__cpo6cbeginE - _ZN40_INTERNAL_4fb962d8_4_k_cu_318b9d5e_384444cute1_E)
_ZN40_INTERNAL_4fb962d8_4_k_cu_318b9d5e_384444cute1_E:
	.zero		1
	.type		_ZN40_INTERNAL_4fb962d8_4_k_cu_318b9d5e_384444cuda3std3__45__cpo6cbeginE,@object
	.size		_ZN40_INTERNAL_4fb962d8_4_k_cu_318b9d5e_384444cuda3std3__45__cpo6cbeginE,(_ZN40_INTERNAL_4fb962d8_4_k_cu_318b9d5e_384444cuda3std3__48in_placeE - _ZN40_INTERNAL_4fb962d8_4_k_cu_318b9d5e_384444cuda3std3__45__cpo6cbeginE)
_ZN40_INTERNAL_4fb962d8_4_k_cu_318b9d5e_384444cuda3std3__45__cpo6cbeginE:
	.zero		1
	.type		_ZN40_INTERNAL_4fb962d8_4_k_cu_318b9d5e_384444cuda3std3__48in_placeE,@object
	.size		_ZN40_INTERNAL_4fb962d8_4_k_cu_318b9d5e_384444cuda3std3__48in_placeE,(_ZN40_INTERNAL_4fb962d8_4_k_cu_318b9d5e_384444cuda3std6ranges3__45__cpo9iter_moveE - _ZN40_INTERNAL_4fb962d8_4_k_cu_318b9d5e_384444cuda3std3__48in_placeE)
_ZN40_INTERNAL_4fb962d8_4_k_cu_318b9d5e_384444cuda3std3__48in_placeE:
	.zero		1
	.type		_ZN40_INTERNAL_4fb962d8_4_k_cu_318b9d5e_384444cuda3std6ranges3__45__cpo9iter_moveE,@object
	.size		_ZN40_INTERNAL_4fb962d8_4_k_cu_318b9d5e_384444cuda3std6ranges3__45__cpo9iter_moveE,(_ZN40_INTERNAL_4fb962d8_4_k_cu_318b9d5e_384444cuda3std3__45__cpo5beginE - _ZN40_INTERNAL_4fb962d8_4_k_cu_318b9d5e_384444cuda3std6ranges3__45__cpo9iter_moveE)
_ZN40_INTERNAL_4fb962d8_4_k_cu_318b9d5e_384444cuda3std6ranges3__45__cpo9iter_moveE:
	.zero		1
	.type		_ZN40_INTERNAL_4fb962d8_4_k_cu_318b9d5e_384444cuda3std3__45__cpo5beginE,@object
	.size		_ZN40_INTERNAL_4fb962d8_4_k_cu_318b9d5e_384444cuda3std3__45__cpo5beginE,(_ZN40_INTERNAL_4fb962d8_4_k_cu_318b9d5e_384444cuda3std3__442_GLOBAL__N__4fb962d8_4_k_cu_318b9d5e_384446ignoreE - _ZN40_INTERNAL_4fb962d8_4_k_cu_318b9d5e_384444cuda3std3__45__cpo5beginE)
_ZN40_INTERNAL_4fb962d8_4_k_cu_318b9d5e_384444cuda3std3__45__cpo5beginE:
	.zero		1
	.type		_ZN40_INTERNAL_4fb962d8_4_k_cu_318b9d5e_384444cuda3std3__442_GLOBAL__N__4fb962d8_4_k_cu_318b9d5e_384446ignoreE,@object
	.size		_ZN40_INTERNAL_4fb962d8_4_k_cu_318b9d5e_384444cuda3std3__442_GLOBAL__N__4fb962d8_4_k_cu_318b9d5e_384446ignoreE,(_ZN40_INTERNAL_4fb962d8_4_k_cu_318b9d5e_384444cute7productE - _ZN40_INTERNAL_4fb962d8_4_k_cu_318b9d5e_384444cuda3std3__442_GLOBAL__N__4fb962d8_4_k_cu_318b9d5e_384446ignoreE)
_ZN40_INTERNAL_4fb962d8_4_k_cu_318b9d5e_384444cuda3std3__442_GLOBAL__N__4fb962d8_4_k_cu_318b9d5e_384446ignoreE:
	.zero		1
	.type		_ZN40_INTERNAL_4fb962d8_4_k_cu_318b9d5e_384444cute7productE,@object
	.size		_ZN40_INTERNAL_4fb962d8_4_k_cu_318b9d5e_384444cute7productE,(_ZN40_INTERNAL_4fb962d8_4_k_cu_318b9d5e_384444cuda3std3__45__cpo3endE - _ZN40_INTERNAL_4fb962d8_4_k_cu_318b9d5e_384444cute7productE)
_ZN40_INTERNAL_4fb962d8_4_k_cu_318b9d5e_384444cute7productE:
	.zero		1
	.type		_ZN40_INTERNAL_4fb962d8_4_k_cu_318b9d5e_384444cuda3std3__45__cpo3endE,@object
	.size		_ZN40_INTERNAL_4fb962d8_4_k_cu_318b9d5e_384444cuda3std3__45__cpo3endE,(_ZN40_INTERNAL_4fb962d8_4_k_cu_318b9d5e_384444cuda3std3__419piecewise_constructE - _ZN40_INTERNAL_4fb962d8_4_k_cu_318b9d5e_384444cuda3std3__45__cpo3endE)
_ZN40_INTERNAL_4fb962d8_4_k_cu_318b9d5e_384444cuda3std3__45__cpo3endE:
	.zero		1
	.type		_ZN40_INTERNAL_4fb962d8_4_k_cu_318b9d5e_384444cuda3std3__419piecewise_constructE,@object
	.size		_ZN40_INTERNAL_4fb962d8_4_k_cu_318b9d5e_384444cuda3std3__419piecewise_constructE,(_ZN40_INTERNAL_4fb962d8_4_k_cu_318b9d5e_384444cuda3std3__45__cpo4cendE - _ZN40_INTERNAL_4fb962d8_4_k_cu_318b9d5e_384444cuda3std3__419piecewise_constructE)
_ZN40_INTERNAL_4fb962d8_4_k_cu_318b9d5e_384444cuda3std3__419piecewise_constructE:
	.zero		1
	.type		_ZN40_INTERNAL_4fb962d8_4_k_cu_318b9d5e_384444cuda3std3__45__cpo4cendE,@object
	.size		_ZN40_INTERNAL_4fb962d8_4_k_cu_318b9d5e_384444cuda3std3__45__cpo4cendE,(_ZN40_INTERNAL_4fb962d8_4_k_cu_318b9d5e_384444cuda3std6ranges3__45__cpo4swapE - _ZN40_INTERNAL_4fb962d8_4_k_cu_318b9d5e_384444cuda3std3__45__cpo4cendE)
_ZN40_INTERNAL_4fb962d8_4_k_cu_318b9d5e_384444cuda3std3__45__cpo4cendE:
	.zero		1
	.type		_ZN40_INTERNAL_4fb962d8_4_k_cu_318b9d5e_384444cuda3std6ranges3__45__cpo4swapE,@object
	.size		_ZN40_INTERNAL_4fb962d8_4_k_cu_318b9d5e_384444cuda3std6ranges3__45__cpo4swapE,(.L_10 - _ZN40_INTERNAL_4fb962d8_4_k_cu_318b9d5e_384444cuda3std6ranges3__45__cpo4swapE)
_ZN40_INTERNAL_4fb962d8_4_k_cu_318b9d5e_384444cuda3std6ranges3__45__cpo4swapE:
	.zero		1
.L_10:


//--------------------- .nv.constant0._ZN7cutlass13device_kernelINS_4gemm6kernel13GemmUniversalIN4cute5tupleIJiiiiEEENS1_10collective13CollectiveMmaINS1_35MainloopSm100TmaUmmaWarpSpecializedILi6ELi2ELi4ENS5_IJNS4_1CILi1EEESB_SB_EEEEENS5_IJNSA_ILi128EEESE_SE_EEENS_12float_e4m3_tENS5_IJlSB_lEEENS_12float_e5m2_tENS5_IJSB_llEEENS4_8TiledMMAINS4_8MMA_AtomIJNS4_10MMA_TraitsINS4_19SM100_MMA_F8F6F4_SSEJSG_SI_fSE_SE_NS4_17integral_constantINS4_4UMMA5MajorELSQ_0EEENSO_ISQ_LSQ_1EEENSO_INSP_7ScaleInELST_0EEESU_EEEEEENS4_6LayoutISC_NS5_IJNSA_ILi0EEESY_SY_EEEEENS5_IJNS4_10UnderscoreES11_S11_EEEEENS4_13SM90_TMA_LOADENS4_14ComposedLayoutINS4_7SwizzleILi3ELi4ELi3EEENS4_18smem_ptr_flag_bitsILi8EEENSX_INS5_IJNSA_ILi8EEESE_EEENS5_IJSE_SB_EEEEEEEvNS4_8identityES14_NS15_IS17_S19_NSX_INS5_IJSE_S1A_EEENS5_IJSB_SE_EEEEEEEvS1F_EENS_8epilogue10collective18CollectiveEpilogueINS1L_23Sm100TmaWarpSpecializedILi2ELi2ELi64ELb0ELb0EEEJSF_NS5_IJNSX_ISE_SB_EENSX_INSA_ILi64EEESB_EEEEESG_SH_SG_SH_NS1L_6fusion15FusionCallbacksIS1P_NS1U_17LinearCombinationISG_fSG_fLNS_15FloatRoundStyleE2EEESF_S1T_JEEENS4_5SM1004TMEM4LOAD26SM100_TMEM_LOAD_32dp32b64xES14_NS15_INS16_ILi2ELi4ELi3EEES19_NSX_INS5_IJS1A_S1R_EEENS5_IJS1R_SB_EEEEEEENS4_39AutoVectorizingCopyWithAssumedAlignmentILi128EEENS4_14SM90_TMA_STOREES28_S2A_S2A_EEEvvEEEEvNT_6ParamsE --------------------------
	.section	.nv.constant0._ZN7cutlass13device_kernelINS_4gemm6kernel13GemmUniversalIN4cute5tupleIJiiiiEEENS1_10collective13CollectiveMmaINS1_35MainloopSm100TmaUmmaWarpSpecializedILi6ELi2ELi4ENS5_IJNS4_1CILi1EEESB_SB_EEEEENS5_IJNSA_ILi128EEESE_SE_EEENS_12float_e4m3_tENS5_IJlSB_lEEENS_12float_e5m2_tENS5_IJSB_llEEENS4_8TiledMMAINS4_8MMA_AtomIJNS4_10MMA_TraitsINS4_19SM100_MMA_F8F6F4_SSEJSG_SI_fSE_SE_NS4_17integral_constantINS4_4UMMA5MajorELSQ_0EEENSO_ISQ_LSQ_1EEENSO_INSP_7ScaleInELST_0EEESU_EEEEEENS4_6LayoutISC_NS5_IJNSA_ILi0EEESY_SY_EEEEENS5_IJNS4_10UnderscoreES11_S11_EEEEENS4_13SM90_TMA_LOADENS4_14ComposedLayoutINS4_7SwizzleILi3ELi4ELi3EEENS4_18smem_ptr_flag_bitsILi8EEENSX_INS5_IJNSA_ILi8EEESE_EEENS5_IJSE_SB_EEEEEEEvNS4_8identityES14_NS15_IS17_S19_NSX_INS5_IJSE_S1A_EEENS5_IJSB_SE_EEEEEEEvS1F_EENS_8epilogue10collective18CollectiveEpilogueINS1L_23Sm100TmaWarpSpecializedILi2ELi2ELi64ELb0ELb0EEEJSF_NS5_IJNSX_ISE_SB_EENSX_INSA_ILi64EEESB_EEEEESG_SH_SG_SH_NS1L_6fusion15FusionCallbacksIS1P_NS1U_17LinearCombinationISG_fSG_fLNS_15FloatRoundStyleE2EEESF_S1T_JEEENS4_5SM1004TMEM4LOAD26SM100_TMEM_LOAD_32dp32b64xES14_NS15_INS16_ILi2ELi4ELi3EEES19_NSX_INS5_IJS1A_S1R_EEENS5_IJS1R_SB_EEEEEEENS4_39AutoVectorizingCopyWithAssumedAlignmentILi128EEENS4_14SM90_TMA_STOREES28_S2A_S2A_EEEvvEEEEvNT_6ParamsE,"a",@progbits
	.sectionflags	@""
	.align	4
.nv.constant0._ZN7cutlass13device_kernelINS_4gemm6kernel13GemmUniversalIN4cute5tupleIJiiiiEEENS1_10collective13CollectiveMmaINS1_35MainloopSm100TmaUmmaWarpSpecializedILi6ELi2ELi4ENS5_IJNS4_1CILi1EEESB_SB_EEEEENS5_IJNSA_ILi128EEESE_SE_EEENS_12float_e4m3_tENS5_IJlSB_lEEENS_12float_e5m2_tENS5_IJSB_llEEENS4_8TiledMMAINS4_8MMA_AtomIJNS4_10MMA_TraitsINS4_19SM100_MMA_F8F6F4_SSEJSG_SI_fSE_SE_NS4_17integral_constantINS4_4UMMA5MajorELSQ_0EEENSO_ISQ_LSQ_1EEENSO_INSP_7ScaleInELST_0EEESU_EEEEEENS4_6LayoutISC_NS5_IJNSA_ILi0EEESY_SY_EEEEENS5_IJNS4_10UnderscoreES11_S11_EEEEENS4_13SM90_TMA_LOADENS4_14ComposedLayoutINS4_7SwizzleILi3ELi4ELi3EEENS4_18smem_ptr_flag_bitsILi8EEENSX_INS5_IJNSA_ILi8EEESE_EEENS5_IJSE_SB_EEEEEEEvNS4_8identityES14_NS15_IS17_S19_NSX_INS5_IJSE_S1A_EEENS5_IJSB_SE_EEEEEEEvS1F_EENS_8epilogue10collective18CollectiveEpilogueINS1L_23Sm100TmaWarpSpecializedILi2ELi2ELi64ELb0ELb0EEEJSF_NS5_IJNSX_ISE_SB_EENSX_INSA_ILi64EEESB_EEEEESG_SH_SG_SH_NS1L_6fusion15FusionCallbacksIS1P_NS1U_17LinearCombinationISG_fSG_fLNS_15FloatRoundStyleE2EEESF_S1T_JEEENS4_5SM1004TMEM4LOAD26SM100_TMEM_LOAD_32dp32b64xES14_NS15_INS16_ILi2ELi4ELi3EEES19_NSX_INS5_IJS1A_S1R_EEENS5_IJS1R_SB_EEEEEEENS4_39AutoVectorizingCopyWithAssumedAlignmentILi128EEENS4_14SM90_TMA_STOREES28_S2A_S2A_EEEvvEEEEvNT_6ParamsE:
	.zero		2944


//--------------------- SYMBOLS --------------------------

	.type		.nv.reservedSmem.offset0,@object
	.size		.nv.reservedSmem.offset0,0x4
	.type		.nv.reservedSmem.cap,@object
	.size		.nv.reservedSmem.cap,0x4
	.type		__assertfail,@function
